	.target	sm_90a

	.elftype	@"ET_EXEC"


//--------------------- .note.nv.tkinfo           --------------------------
	.section	.note.nv.tkinfo,"",@"SHT_NOTE"
	.sectionflags	@"SHF_NOTE_NV_TKINFO"
	.tkinfo
        /*0018*/ 	.word	0x00000002
        /*0030*/ 	.string	""
        /*0030*/ 	.string	"ptxas"
        /*0030*/ 	.string	"Cuda compilation tools, release 13.0, V13.0.88"
        /*0030*/ 	.string	"Build cuda_13.0.r13.0/compiler.36424714_0"
        /*0030*/ 	.string	"-arch sm_90a -m 64 "



//--------------------- .note.nv.cuinfo           --------------------------
	.section	.note.nv.cuinfo,"",@"SHT_NOTE"
	.sectionflags	@"SHF_NOTE_NV_CUINFO"
        /*0018*/ 	.short	0x0002
        /*001a*/ 	.short	0x005a
        /*001c*/ 	.short	0x0082
	.zero		2


//--------------------- .nv.info                  --------------------------
	.section	.nv.info,"",@"SHT_CUDA_INFO"
	.align	4


	//----- nvinfo : EIATTR_REGCOUNT
	.align		4
        /*0000*/ 	.byte	0x04, 0x2f
        /*0002*/ 	.short	(.L_12 - .L_11)
	.align		4
.L_11:
        /*0004*/ 	.word	index@(_ZN7cutlass13device_kernelINS_4gemm6kernel13GemmUniversalIN4cute5tupleIJiiiiEEENS1_10collective13CollectiveMmaINS1_37MainloopSm90TmaGmmaWarpSpecializedFP8ILi9ENS5_IJNS4_1CILi4EEENSA_ILi2EEENSA_ILi1EEEEEENS1_32KernelTmaWarpSpecializedPingpongEEENS5_IJNSA_ILi64EEENSA_ILi128EEESI_EEENS_12float_e4m3_tENS5_IJlSD_lEEESK_SL_NS4_8TiledMMAINS4_8MMA_AtomIJNS4_4SM904GMMA31MMA_64x128x32_F32E4M3E4M3_SS_TNILNSP_7ScaleInE1ELSR_1EEEEEENS4_6LayoutINS5_IJSD_SD_SD_EEENS5_IJNSA_ILi0EEESW_SW_EEEEENS5_IJNS4_10UnderscoreESZ_SZ_EEEEENS4_23SM90_TMA_LOAD_MULTICASTENS4_14ComposedLayoutINS4_7SwizzleILi3ELi4ELi3EEENS4_18smem_ptr_flag_bitsILi8EEENSU_INS5_IJNSA_ILi8EEESI_EEENS5_IJSI_SD_EEEEEEEvNS4_8identityES12_S1C_vS1D_EENS_8epilogue10collective6detail29Sm90TmaWarpSpecializedAdapterINS1G_15DefaultEpilogueISK_SL_SL_NS1F_6thread17LinearCombinationISK_Li1EffLNS1K_9ScaleType4KindE0ELNS_15FloatRoundStyleE2ESK_EENS1_15EpilogueDefaultEEEEEvvEEEEvNT_6ParamsE)
        /*0008*/ 	.word	0x000000a8


	//----- nvinfo : EIATTR_FRAME_SIZE
	.align		4
.L_12:
        /*000c*/ 	.byte	0x04, 0x11
        /*000e*/ 	.short	(.L_14 - .L_13)
	.align		4
.L_13:
        /*0010*/ 	.word	index@(_ZN7cutlass13device_kernelINS_4gemm6kernel13GemmUniversalIN4cute5tupleIJiiiiEEENS1_10collective13CollectiveMmaINS1_37MainloopSm90TmaGmmaWarpSpecializedFP8ILi9ENS5_IJNS4_1CILi4EEENSA_ILi2EEENSA_ILi1EEEEEENS1_32KernelTmaWarpSpecializedPingpongEEENS5_IJNSA_ILi64EEENSA_ILi128EEESI_EEENS_12float_e4m3_tENS5_IJlSD_lEEESK_SL_NS4_8TiledMMAINS4_8MMA_AtomIJNS4_4SM904GMMA31MMA_64x128x32_F32E4M3E4M3_SS_TNILNSP_7ScaleInE1ELSR_1EEEEEENS4_6LayoutINS5_IJSD_SD_SD_EEENS5_IJNSA_ILi0EEESW_SW_EEEEENS5_IJNS4_10UnderscoreESZ_SZ_EEEEENS4_23SM90_TMA_LOAD_MULTICASTENS4_14ComposedLayoutINS4_7SwizzleILi3ELi4ELi3EEENS4_18smem_ptr_flag_bitsILi8EEENSU_INS5_IJNSA_ILi8EEESI_EEENS5_IJSI_SD_EEEEEEEvNS4_8identityES12_S1C_vS1D_EENS_8epilogue10collective6detail29Sm90TmaWarpSpecializedAdapterINS1G_15DefaultEpilogueISK_SL_SL_NS1F_6thread17LinearCombinationISK_Li1EffLNS1K_9ScaleType4KindE0ELNS_15FloatRoundStyleE2ESK_EENS1_15EpilogueDefaultEEEEEvvEEEEvNT_6ParamsE)
        /*0014*/ 	.word	0x00000000


	//----- nvinfo : EIATTR_MIN_STACK_SIZE
	.align		4
.L_14:
        /*0018*/ 	.byte	0x04, 0x12
        /*001a*/ 	.short	(.L_16 - .L_15)
	.align		4
.L_15:
        /*001c*/ 	.word	index@(_ZN7cutlass13device_kernelINS_4gemm6kernel13GemmUniversalIN4cute5tupleIJiiiiEEENS1_10collective13CollectiveMmaINS1_37MainloopSm90TmaGmmaWarpSpecializedFP8ILi9ENS5_IJNS4_1CILi4EEENSA_ILi2EEENSA_ILi1EEEEEENS1_32KernelTmaWarpSpecializedPingpongEEENS5_IJNSA_ILi64EEENSA_ILi128EEESI_EEENS_12float_e4m3_tENS5_IJlSD_lEEESK_SL_NS4_8TiledMMAINS4_8MMA_AtomIJNS4_4SM904GMMA31MMA_64x128x32_F32E4M3E4M3_SS_TNILNSP_7ScaleInE1ELSR_1EEEEEENS4_6LayoutINS5_IJSD_SD_SD_EEENS5_IJNSA_ILi0EEESW_SW_EEEEENS5_IJNS4_10UnderscoreESZ_SZ_EEEEENS4_23SM90_TMA_LOAD_MULTICASTENS4_14ComposedLayoutINS4_7SwizzleILi3ELi4ELi3EEENS4_18smem_ptr_flag_bitsILi8EEENSU_INS5_IJNSA_ILi8EEESI_EEENS5_IJSI_SD_EEEEEEEvNS4_8identityES12_S1C_vS1D_EENS_8epilogue10collective6detail29Sm90TmaWarpSpecializedAdapterINS1G_15DefaultEpilogueISK_SL_SL_NS1F_6thread17LinearCombinationISK_Li1EffLNS1K_9ScaleType4KindE0ELNS_15FloatRoundStyleE2ESK_EENS1_15EpilogueDefaultEEEEEvvEEEEvNT_6ParamsE)
        /*0020*/ 	.word	0x00000000
.L_16:


//--------------------- .nv.compat                --------------------------
	.section	.nv.compat,"",@"SHT_CUDA_COMPAT_INFO"
	.align	4
        /*0000*/ 	.byte	0x02, 0x09, 0x01, 0x00, 0x02, 0x02, 0x04, 0x00, 0x02, 0x05, 0x05, 0x00, 0x03, 0x07, 0x01, 0x01
        /*0010*/ 	.byte	0x02, 0x03, 0x01, 0x00, 0x02, 0x06, 0x01, 0x00, 0x04, 0x0b, 0x08, 0x00, 0x00, 0x00, 0x00, 0x00
        /*0020*/ 	.byte	0x00, 0x00, 0x00, 0x00


//--------------------- .nv.info._ZN7cutlass13device_kernelINS_4gemm6kernel13GemmUniversalIN4cute5tupleIJiiiiEEENS1_10collective13CollectiveMmaINS1_37MainloopSm90TmaGmmaWarpSpecializedFP8ILi9ENS5_IJNS4_1CILi4EEENSA_ILi2EEENSA_ILi1EEEEEENS1_32KernelTmaWarpSpecializedPingpongEEENS5_IJNSA_ILi64EEENSA_ILi128EEESI_EEENS_12float_e4m3_tENS5_IJlSD_lEEESK_SL_NS4_8TiledMMAINS4_8MMA_AtomIJNS4_4SM904GMMA31MMA_64x128x32_F32E4M3E4M3_SS_TNILNSP_7ScaleInE1ELSR_1EEEEEENS4_6LayoutINS5_IJSD_SD_SD_EEENS5_IJNSA_ILi0EEESW_SW_EEEEENS5_IJNS4_10UnderscoreESZ_SZ_EEEEENS4_23SM90_TMA_LOAD_MULTICASTENS4_14ComposedLayoutINS4_7SwizzleILi3ELi4ELi3EEENS4_18smem_ptr_flag_bitsILi8EEENSU_INS5_IJNSA_ILi8EEESI_EEENS5_IJSI_SD_EEEEEEEvNS4_8identityES12_S1C_vS1D_EENS_8epilogue10collective6detail29Sm90TmaWarpSpecializedAdapterINS1G_15DefaultEpilogueISK_SL_SL_NS1F_6thread17LinearCombinationISK_Li1EffLNS1K_9ScaleType4KindE0ELNS_15FloatRoundStyleE2ESK_EENS1_15EpilogueDefaultEEEEEvvEEEEvNT_6ParamsE --------------------------
	.section	.nv.info._ZN7cutlass13device_kernelINS_4gemm6kernel13GemmUniversalIN4cute5tupleIJiiiiEEENS1_10collective13CollectiveMmaINS1_37MainloopSm90TmaGmmaWarpSpecializedFP8ILi9ENS5_IJNS4_1CILi4EEENSA_ILi2EEENSA_ILi1EEEEEENS1_32KernelTmaWarpSpecializedPingpongEEENS5_IJNSA_ILi64EEENSA_ILi128EEESI_EEENS_12float_e4m3_tENS5_IJlSD_lEEESK_SL_NS4_8TiledMMAINS4_8MMA_AtomIJNS4_4SM904GMMA31MMA_64x128x32_F32E4M3E4M3_SS_TNILNSP_7ScaleInE1ELSR_1EEEEEENS4_6LayoutINS5_IJSD_SD_SD_EEENS5_IJNSA_ILi0EEESW_SW_EEEEENS5_IJNS4_10UnderscoreESZ_SZ_EEEEENS4_23SM90_TMA_LOAD_MULTICASTENS4_14ComposedLayoutINS4_7SwizzleILi3ELi4ELi3EEENS4_18smem_ptr_flag_bitsILi8EEENSU_INS5_IJNSA_ILi8EEESI_EEENS5_IJSI_SD_EEEEEEEvNS4_8identityES12_S1C_vS1D_EENS_8epilogue10collective6detail29Sm90TmaWarpSpecializedAdapterINS1G_15DefaultEpilogueISK_SL_SL_NS1F_6thread17LinearCombinationISK_Li1EffLNS1K_9ScaleType4KindE0ELNS_15FloatRoundStyleE2ESK_EENS1_15EpilogueDefaultEEEEEvvEEEEvNT_6ParamsE,"",@"SHT_CUDA_INFO"
	.sectionflags	@""
	.align	4


	//----- nvinfo : EIATTR_CUDA_API_VERSION
	.align		4
        /*0000*/ 	.byte	0x04, 0x37
        /*0002*/ 	.short	(.L_18 - .L_17)
.L_17:
        /*0004*/ 	.word	0x00000082


	//----- nvinfo : EIATTR_KPARAM_INFO
	.align		4
.L_18:
        /*0008*/ 	.byte	0x04, 0x17
        /*000a*/ 	.short	(.L_20 - .L_19)
.L_19:
        /*000c*/ 	.word	0x00000000
        /*0010*/ 	.short	0x0000
        /*0012*/ 	.short	0x0070
        /*0014*/ 	.byte	0x00, 0xf0, 0x01, 0x10


	//----- nvinfo : EIATTR_SPARSE_MMA_MASK
	.align		4
.L_20:
        /*0018*/ 	.byte	0x03, 0x50
        /*001a*/ 	.short	0x0000


	//----- nvinfo : EIATTR_MAXREG_COUNT
	.align		4
        /*001c*/ 	.byte	0x03, 0x1b
        /*001e*/ 	.short	0x00a8


	//----- nvinfo : EIATTR_NUM_BARRIERS
	.align		4
        /*0020*/ 	.byte	0x02, 0x4c
        /*0022*/ 	.byte	0x01
	.zero		1


	//----- nvinfo : EIATTR_MERCURY_ISA_VERSION
	.align		4
        /*0024*/ 	.byte	0x03, 0x5f
        /*0026*/ 	.short	0x0101


	//----- nvinfo : EIATTR_INT_WARP_WIDE_INSTR_OFFSETS
	.align		4
        /*0028*/ 	.byte	0x04, 0x31
        /*002a*/ 	.short	(.L_22 - .L_21)


	//   ....[0]....
.L_21:
        /*002c*/ 	.word	0x000005d0


	//   ....[1]....
        /*0030*/ 	.word	0x00000610


	//   ....[2]....
        /*0034*/ 	.word	0x00000680


	//   ....[3]....
        /*0038*/ 	.word	0x00000690


	//   ....[4]....
        /*003c*/ 	.word	0x000006a0


	//   ....[5]....
        /*0040*/ 	.word	0x000006b0


	//   ....[6]....
        /*0044*/ 	.word	0x00000850


	//   ....[7]....
        /*0048*/ 	.word	0x000008b0


	//   ....[8]....
        /*004c*/ 	.word	0x00003380


	//----- nvinfo : EIATTR_COOP_GROUP_MASK_REGIDS
	.align		4
.L_22:
        /*0050*/ 	.byte	0x04, 0x29
        /*0052*/ 	.short	(.L_24 - .L_23)


	//   ....[0]....
.L_23:
        /*0054*/ 	.word	0xffffffff


	//   ....[1]....
        /*0058*/ 	.word	0xffffffff


	//   ....[2]....
        /*005c*/ 	.word	0xffffffff


	//   ....[3]....
        /*0060*/ 	.word	0xffffffff


	//   ....[4]....
        /*0064*/ 	.word	0xffffffff


	//   ....[5]....
        /*0068*/ 	.word	0xffffffff


	//   ....[6]....
        /*006c*/ 	.word	0xffffffff


	//----- nvinfo : EIATTR_COOP_GROUP_INSTR_OFFSETS
	.align		4
.L_24:
        /*0070*/ 	.byte	0x04, 0x28
        /*0072*/ 	.short	(.L_26 - .L_25)


	//   ....[0]....
.L_25:
        /*0074*/ 	.word	0x00000060


	//   ....[1]....
        /*0078*/ 	.word	0x00000070


	//   ....[2]....
        /*007c*/ 	.word	0x00000130


	//   ....[3]....
        /*0080*/ 	.word	0x000003a0


	//   ....[4]....
        /*0084*/ 	.word	0x000003e0


	//   ....[5]....
        /*0088*/ 	.word	0x00000470


	//   ....[6]....
        /*008c*/ 	.word	0x00000a40


	//----- nvinfo : EIATTR_REG_RECONFIG
	.align		4
.L_26:
        /*0090*/ 	.byte	0x01, 0x54
	.zero		2


	//----- nvinfo : EIATTR_MBARRIER_INSTR_OFFSETS
	.align		4
        /*0094*/ 	.byte	0x04, 0x39
        /*0096*/ 	.short	(.L_28 - .L_27)


	//   ....[0]....
.L_27:
        /*0098*/ 	.word	0x00000250
        /*009c*/ 	.word	0x000000ff
        /*00a0*/ 	.word	0x00000000
        /*00a4*/ 	.short	0x0100
        /*00a6*/ 	.byte	0x08
	.zero		1


	//   ....[1]....
        /*00a8*/ 	.word	0x00000260
        /*00ac*/ 	.word	0x000000ff
        /*00b0*/ 	.word	0x00000048
        /*00b4*/ 	.short	0x0100
        /*00b6*/ 	.byte	0x08
	.zero		1


	//   ....[2]....
        /*00b8*/ 	.word	0x00000270
        /*00bc*/ 	.word	0x000000ff
        /*00c0*/ 	.word	0x00000008
        /*00c4*/ 	.short	0x0100
        /*00c6*/ 	.byte	0x08
	.zero		1


	//   ....[3]....
        /*00c8*/ 	.word	0x00000280
        /*00cc*/ 	.word	0x000000ff
        /*00d0*/ 	.word	0x00000050
        /*00d4*/ 	.short	0x0100
        /*00d6*/ 	.byte	0x08
	.zero		1


	//   ....[4]....
        /*00d8*/ 	.word	0x00000290
        /*00dc*/ 	.word	0x000000ff
        /*00e0*/ 	.word	0x00000010
        /*00e4*/ 	.short	0x0100
        /*00e6*/ 	.byte	0x08
	.zero		1


	//   ....[5]....
        /*00e8*/ 	.word	0x000002a0
        /*00ec*/ 	.word	0x000000ff
        /*00f0*/ 	.word	0x00000058
        /*00f4*/ 	.short	0x0100
        /*00f6*/ 	.byte	0x08
	.zero		1


	//   ....[6]....
        /*00f8*/ 	.word	0x000002b0
        /*00fc*/ 	.word	0x000000ff
        /*0100*/ 	.word	0x00000018
        /*0104*/ 	.short	0x0100
        /*0106*/ 	.byte	0x08
	.zero		1


	//   ....[7]....
        /*0108*/ 	.word	0x000002c0
        /*010c*/ 	.word	0x000000ff
        /*0110*/ 	.word	0x00000060
        /*0114*/ 	.short	0x0100
        /*0116*/ 	.byte	0x08
	.zero		1


	//   ....[8]....
        /*0118*/ 	.word	0x000002d0
        /*011c*/ 	.word	0x000000ff
        /*0120*/ 	.word	0x00000020
        /*0124*/ 	.short	0x0100
        /*0126*/ 	.byte	0x08
	.zero		1


	//   ....[9]....
        /*0128*/ 	.word	0x000002e0
        /*012c*/ 	.word	0x000000ff
        /*0130*/ 	.word	0x00000068
        /*0134*/ 	.short	0x0100
        /*0136*/ 	.byte	0x08
	.zero		1


	//   ....[10]....
        /*0138*/ 	.word	0x000002f0
        /*013c*/ 	.word	0x000000ff
        /*0140*/ 	.word	0x00000028
        /*0144*/ 	.short	0x0100
        /*0146*/ 	.byte	0x08
	.zero		1


	//   ....[11]....
        /*0148*/ 	.word	0x00000300
        /*014c*/ 	.word	0x000000ff
        /*0150*/ 	.word	0x00000070
        /*0154*/ 	.short	0x0100
        /*0156*/ 	.byte	0x08
	.zero		1


	//   ....[12]....
        /*0158*/ 	.word	0x00000310
        /*015c*/ 	.word	0x000000ff
        /*0160*/ 	.word	0x00000030
        /*0164*/ 	.short	0x0100
        /*0166*/ 	.byte	0x08
	.zero		1


	//   ....[13]....
        /*0168*/ 	.word	0x00000320
        /*016c*/ 	.word	0x000000ff
        /*0170*/ 	.word	0x00000078
        /*0174*/ 	.short	0x0100
        /*0176*/ 	.byte	0x08
	.zero		1


	//   ....[14]....
        /*0178*/ 	.word	0x00000330
        /*017c*/ 	.word	0x000000ff
        /*0180*/ 	.word	0x00000038
        /*0184*/ 	.short	0x0100
        /*0186*/ 	.byte	0x08
	.zero		1


	//   ....[15]....
        /*0188*/ 	.word	0x00000340
        /*018c*/ 	.word	0x000000ff
        /*0190*/ 	.word	0x00000080
        /*0194*/ 	.short	0x0100
        /*0196*/ 	.byte	0x08
	.zero		1


	//   ....[16]....
        /*0198*/ 	.word	0x00000350
        /*019c*/ 	.word	0x000000ff
        /*01a0*/ 	.word	0x00000040
        /*01a4*/ 	.short	0x0100
        /*01a6*/ 	.byte	0x08
	.zero		1


	//   ....[17]....
        /*01a8*/ 	.word	0x00000360
        /*01ac*/ 	.word	0x000000ff
        /*01b0*/ 	.word	0x00000088
        /*01b4*/ 	.short	0x0100
        /*01b6*/ 	.byte	0x08
	.zero		1


	//   ....[18]....
        /*01b8*/ 	.word	0x000008a0
        /*01bc*/ 	.word	0x000000ff
        /*01c0*/ 	.word	0x000000c0
        /*01c4*/ 	.short	0x0100
        /*01c6*/ 	.byte	0x08
	.zero		1


	//   ....[19]....
        /*01c8*/ 	.word	0x00000950
        /*01cc*/ 	.word	0x000000ff
        /*01d0*/ 	.word	0x000000c8
        /*01d4*/ 	.short	0x0100
        /*01d6*/ 	.byte	0x08
	.zero		1


	//   ....[20]....
        /*01d8*/ 	.word	0x000009c0
        /*01dc*/ 	.word	0x000000ff
        /*01e0*/ 	.word	0x000000a0
        /*01e4*/ 	.short	0x0100
        /*01e6*/ 	.byte	0x09
	.zero		1


	//   ....[21]....
        /*01e8*/ 	.word	0x000009d0
        /*01ec*/ 	.word	0x000000ff
        /*01f0*/ 	.word	0x000000a8
        /*01f4*/ 	.short	0x0100
        /*01f6*/ 	.byte	0x09
	.zero		1


	//   ....[22]....
        /*01f8*/ 	.word	0x000009e0
        /*01fc*/ 	.word	0x000000ff
        /*0200*/ 	.word	0x000000b0
        /*0204*/ 	.short	0x0100
        /*0206*/ 	.byte	0x09
	.zero		1


	//   ....[23]....
        /*0208*/ 	.word	0x000009f0
        /*020c*/ 	.word	0x000000ff
        /*0210*/ 	.word	0x000000b8
        /*0214*/ 	.short	0x0100
        /*0216*/ 	.byte	0x09
	.zero		1


	//   ....[24]....
        /*0218*/ 	.word	0x00001750
        /*021c*/ 	.word	0x000000ff
        /*0220*/ 	.word	0xfffffff8
        /*0224*/ 	.short	0x010a
        /*0226*/ 	.byte	0x0b
	.zero		1


	//   ....[25]....
        /*0228*/ 	.word	0x00001c30
        /*022c*/ 	.word	0x000000ff
        /*0230*/ 	.word	0x00000000
        /*0234*/ 	.short	0x010a
        /*0236*/ 	.byte	0x06
	.zero		1


	//   ....[26]....
        /*0238*/ 	.word	0x00001c70
        /*023c*/ 	.word	0x000000ff
        /*0240*/ 	.word	0x00000000
        /*0244*/ 	.short	0x010a
        /*0246*/ 	.byte	0x06
	.zero		1


	//   ....[27]....
        /*0248*/ 	.word	0x00002630
        /*024c*/ 	.word	0x000000ff
        /*0250*/ 	.word	0x00000000
        /*0254*/ 	.short	0x010a
        /*0256*/ 	.byte	0x10
	.zero		1


	//   ....[28]....
        /*0258*/ 	.word	0x00002670
        /*025c*/ 	.word	0x000000ff
        /*0260*/ 	.word	0x00000000
        /*0264*/ 	.short	0x010a
        /*0266*/ 	.byte	0x10
	.zero		1


	//   ....[29]....
        /*0268*/ 	.word	0x00002d90
        /*026c*/ 	.word	0x00000015
        /*0270*/ 	.word	0x00000000
        /*0274*/ 	.short	0x0101
        /*0276*/ 	.byte	0x3f
	.zero		1


	//   ....[30]....
        /*0278*/ 	.word	0x00003310
        /*027c*/ 	.word	0x00000013
        /*0280*/ 	.word	0x00000000
        /*0284*/ 	.short	0x0101
        /*0286*/ 	.byte	0x16
	.zero		1


	//   ....[31]....
        /*0288*/ 	.word	0x00003420
        /*028c*/ 	.word	0x00000013
        /*0290*/ 	.word	0x00000000
        /*0294*/ 	.short	0x0101
        /*0296*/ 	.byte	0x3f
	.zero		1


	//   ....[32]....
        /*0298*/ 	.word	0x000034e0
        /*029c*/ 	.word	0x000000ff
        /*02a0*/ 	.word	0x00000008
        /*02a4*/ 	.short	0x010a
        /*02a6*/ 	.byte	0x0b
	.zero		1


	//   ....[33]....
        /*02a8*/ 	.word	0x00007d80
        /*02ac*/ 	.word	0x00000004
        /*02b0*/ 	.word	0x00000000
        /*02b4*/ 	.short	0x0101
        /*02b6*/ 	.byte	0x16
	.zero		1


	//   ....[34]....
        /*02b8*/ 	.word	0x000087d0
        /*02bc*/ 	.word	0x00000013
        /*02c0*/ 	.word	0x00000048
        /*02c4*/ 	.short	0x010a
        /*02c6*/ 	.byte	0x3f
	.zero		1


	//   ....[35]....
        /*02c8*/ 	.word	0x00008b80
        /*02cc*/ 	.word	0x0000000a
        /*02d0*/ 	.word	0x000000c8
        /*02d4*/ 	.short	0x0101
        /*02d6*/ 	.byte	0x3f
	.zero		1


	//   ....[36]....
        /*02d8*/ 	.word	0x000092e0
        /*02dc*/ 	.word	0x00000005
        /*02e0*/ 	.word	0x00000000
        /*02e4*/ 	.short	0x010a
        /*02e6*/ 	.byte	0x3f
	.zero		1


	//   ....[37]....
        /*02e8*/ 	.word	0x00009360
        /*02ec*/ 	.word	0x00000007
        /*02f0*/ 	.word	0x00000000
        /*02f4*/ 	.short	0x010a
        /*02f6*/ 	.byte	0x3f
	.zero		1


	//   ....[38]....
        /*02f8*/ 	.word	0x000093f0
        /*02fc*/ 	.word	0x00000006
        /*0300*/ 	.word	0x00000000
        /*0304*/ 	.short	0x010a
        /*0306*/ 	.byte	0x3f
	.zero		1


	//   ....[39]....
        /*0308*/ 	.word	0x00009480
        /*030c*/ 	.word	0x00000009
        /*0310*/ 	.word	0x00000000
        /*0314*/ 	.short	0x010a
        /*0316*/ 	.byte	0x3f
	.zero		1


	//   ....[40]....
        /*0318*/ 	.word	0x00009510
        /*031c*/ 	.word	0x00000006
        /*0320*/ 	.word	0x00000000
        /*0324*/ 	.short	0x010a
        /*0326*/ 	.byte	0x3f
	.zero		1


	//   ....[41]....
        /*0328*/ 	.word	0x000095a0
        /*032c*/ 	.word	0x00000009
        /*0330*/ 	.word	0x00000000
        /*0334*/ 	.short	0x010a
        /*0336*/ 	.byte	0x3f
	.zero		1


	//   ....[42]....
        /*0338*/ 	.word	0x00009630
        /*033c*/ 	.word	0x00000008
        /*0340*/ 	.word	0x00000000
        /*0344*/ 	.short	0x010a
        /*0346*/ 	.byte	0x3f
	.zero		1


	//   ....[43]....
        /*0348*/ 	.word	0x000096c0
        /*034c*/ 	.word	0x0000000b
        /*0350*/ 	.word	0x00000000
        /*0354*/ 	.short	0x010a
        /*0356*/ 	.byte	0x3f
	.zero		1


	//   ....[44]....
        /*0358*/ 	.word	0x00009750
        /*035c*/ 	.word	0x00000003
        /*0360*/ 	.word	0x00000000
        /*0364*/ 	.short	0x010a
        /*0366*/ 	.byte	0x3f
	.zero		1


	//   ....[45]....
        /*0368*/ 	.word	0x000097c0
        /*036c*/ 	.word	0x00000013
        /*0370*/ 	.word	0xfffffff8
        /*0374*/ 	.short	0x010a
        /*0376*/ 	.byte	0x3f
	.zero		1


	//   ....[46]....
        /*0378*/ 	.word	0x00009820
        /*037c*/ 	.word	0x00000013
        /*0380*/ 	.word	0x00000000
        /*0384*/ 	.short	0x010a
        /*0386*/ 	.byte	0x3f
	.zero		1


	//   ....[47]....
        /*0388*/ 	.word	0x00009880
        /*038c*/ 	.word	0x00000015
        /*0390*/ 	.word	0x00000000
        /*0394*/ 	.short	0x010a
        /*0396*/ 	.byte	0x3f
	.zero		1


	//   ....[48]....
        /*0398*/ 	.word	0x000098e0
        /*039c*/ 	.word	0x00000013
        /*03a0*/ 	.word	0x00000008
        /*03a4*/ 	.short	0x010a
        /*03a6*/ 	.byte	0x3f
	.zero		1


	//   ....[49]....
        /*03a8*/ 	.word	0x000099b0
        /*03ac*/ 	.word	0x00000013
        /*03b0*/ 	.word	0x00000048
        /*03b4*/ 	.short	0x010a
        /*03b6*/ 	.byte	0x3f
	.zero		1


	//   ....[50]....
        /*03b8*/ 	.word	0x00009a90
        /*03bc*/ 	.word	0x00000005
        /*03c0*/ 	.word	0x00000000
        /*03c4*/ 	.short	0x010a
        /*03c6*/ 	.byte	0x3f
	.zero		1


	//   ....[51]....
        /*03c8*/ 	.word	0x00009ae0
        /*03cc*/ 	.word	0x00000007
        /*03d0*/ 	.word	0x00000000
        /*03d4*/ 	.short	0x010a
        /*03d6*/ 	.byte	0x3f
	.zero		1


	//   ....[52]....
        /*03d8*/ 	.word	0x00009b30
        /*03dc*/ 	.word	0x00000006
        /*03e0*/ 	.word	0x00000000
        /*03e4*/ 	.short	0x010a
        /*03e6*/ 	.byte	0x3f
	.zero		1


	//   ....[53]....
        /*03e8*/ 	.word	0x00009b80
        /*03ec*/ 	.word	0x00000009
        /*03f0*/ 	.word	0x00000000
        /*03f4*/ 	.short	0x010a
        /*03f6*/ 	.byte	0x3f
	.zero		1


	//   ....[54]....
        /*03f8*/ 	.word	0x00009bd0
        /*03fc*/ 	.word	0x00000006
        /*0400*/ 	.word	0x00000000
        /*0404*/ 	.short	0x010a
        /*0406*/ 	.byte	0x3f
	.zero		1


	//   ....[55]....
        /*0408*/ 	.word	0x00009c20
        /*040c*/ 	.word	0x00000009
        /*0410*/ 	.word	0x00000000
        /*0414*/ 	.short	0x010a
        /*0416*/ 	.byte	0x3f
	.zero		1


	//   ....[56]....
        /*0418*/ 	.word	0x00009c70
        /*041c*/ 	.word	0x00000008
        /*0420*/ 	.word	0x00000000
        /*0424*/ 	.short	0x010a
        /*0426*/ 	.byte	0x3f
	.zero		1


	//   ....[57]....
        /*0428*/ 	.word	0x00009cc0
        /*042c*/ 	.word	0x0000000b
        /*0430*/ 	.word	0x00000000
        /*0434*/ 	.short	0x010a
        /*0436*/ 	.byte	0x3f
	.zero		1


	//----- nvinfo : EIATTR_NUM_MBARRIERS
	.align		4
.L_28:
        /*0438*/ 	.byte	0x03, 0x38
        /*043a*/ 	.short	0x0018


	//----- nvinfo : EIATTR_EXIT_INSTR_OFFSETS
	.align		4
        /*043c*/ 	.byte	0x04, 0x1c
        /*043e*/ 	.short	(.L_30 - .L_29)


	//   ....[0]....
.L_29:
        /*0440*/ 	.word	0x00001490


	//   ....[1]....
        /*0444*/ 	.word	0x000014f0


	//   ....[2]....
        /*0448*/ 	.word	0x00008390


	//   ....[3]....
        /*044c*/ 	.word	0x000083c0


	//   ....[4]....
        /*0450*/ 	.word	0x000097a0


	//----- nvinfo : EIATTR_MAX_THREADS
	.align		4
.L_30:
        /*0454*/ 	.byte	0x04, 0x05
        /*0456*/ 	.short	(.L_32 - .L_31)
.L_31:
        /*0458*/ 	.word	0x00000180
        /*045c*/ 	.word	0x00000001
        /*0460*/ 	.word	0x00000001


	//----- nvinfo : EIATTR_CRS_STACK_SIZE
	.align		4
.L_32:
        /*0464*/ 	.byte	0x04, 0x1e
        /*0466*/ 	.short	(.L_34 - .L_33)
.L_33:
        /*0468*/ 	.word	0x00000000


	//----- nvinfo : EIATTR_CBANK_PARAM_SIZE
	.align		4
.L_34:
        /*046c*/ 	.byte	0x03, 0x19
        /*046e*/ 	.short	0x0470


	//----- nvinfo : EIATTR_PARAM_CBANK
	.align		4
        /*0470*/ 	.byte	0x04, 0x0a
        /*0472*/ 	.short	(.L_36 - .L_35)
	.align		4
.L_35:
        /*0474*/ 	.word	index@(.nv.constant0._ZN7cutlass13device_kernelINS_4gemm6kernel13GemmUniversalIN4cute5tupleIJiiiiEEENS1_10collective13CollectiveMmaINS1_37MainloopSm90TmaGmmaWarpSpecializedFP8ILi9ENS5_IJNS4_1CILi4EEENSA_ILi2EEENSA_ILi1EEEEEENS1_32KernelTmaWarpSpecializedPingpongEEENS5_IJNSA_ILi64EEENSA_ILi128EEESI_EEENS_12float_e4m3_tENS5_IJlSD_lEEESK_SL_NS4_8TiledMMAINS4_8MMA_AtomIJNS4_4SM904GMMA31MMA_64x128x32_F32E4M3E4M3_SS_TNILNSP_7ScaleInE1ELSR_1EEEEEENS4_6LayoutINS5_IJSD_SD_SD_EEENS5_IJNSA_ILi0EEESW_SW_EEEEENS5_IJNS4_10UnderscoreESZ_SZ_EEEEENS4_23SM90_TMA_LOAD_MULTICASTENS4_14ComposedLayoutINS4_7SwizzleILi3ELi4ELi3EEENS4_18smem_ptr_flag_bitsILi8EEENSU_INS5_IJNSA_ILi8EEESI_EEENS5_IJSI_SD_EEEEEEEvNS4_8identityES12_S1C_vS1D_EENS_8epilogue10collective6detail29Sm90TmaWarpSpecializedAdapterINS1G_15DefaultEpilogueISK_SL_SL_NS1F_6thread17LinearCombinationISK_Li1EffLNS1K_9ScaleType4KindE0ELNS_15FloatRoundStyleE2ESK_EENS1_15EpilogueDefaultEEEEEvvEEEEvNT_6ParamsE)
        /*0478*/ 	.short	0x0210
        /*047a*/ 	.short	0x0470


	//----- nvinfo : EIATTR_SW_WAR
	.align		4
.L_36:
        /*047c*/ 	.byte	0x04, 0x36
        /*047e*/ 	.short	(.L_38 - .L_37)
.L_37:
        /*0480*/ 	.word	0x00000008
.L_38:


//--------------------- .nv.callgraph             --------------------------
	.section	.nv.callgraph,"",@"SHT_CUDA_CALLGRAPH"
	.align	4
	.sectionentsize	8
	.align		4
        /*0000*/ 	.word	0x00000000
	.align		4
        /*0004*/ 	.word	0xffffffff
	.align		4
        /*0008*/ 	.word	0x00000000
	.align		4
        /*000c*/ 	.word	0xfffffffe
	.align		4
        /*0010*/ 	.word	0x00000000
	.align		4
        /*0014*/ 	.word	0xfffffffd
	.align		4
        /*0018*/ 	.word	0x00000000
	.align		4
        /*001c*/ 	.word	0xfffffffc


//--------------------- .nv.constant4             --------------------------
	.section	.nv.constant4,"a",@progbits
	.align	8
	.align		8
.nv.constant4:
        /*0000*/ 	.dword	_ZN40_INTERNAL_b33ec6a3_4_k_cu_59acf760_276894cuda3std3__45__cpo5beginE
	.align		8
        /*0008*/ 	.dword	_ZN40_INTERNAL_b33ec6a3_4_k_cu_59acf760_276894cuda3std3__45__cpo3endE
	.align		8
        /*0010*/ 	.dword	_ZN40_INTERNAL_b33ec6a3_4_k_cu_59acf760_276894cuda3std3__45__cpo6cbeginE
	.align		8
        /*0018*/ 	.dword	_ZN40_INTERNAL_b33ec6a3_4_k_cu_59acf760_276894cuda3std3__45__cpo4cendE
	.align		8
        /*0020*/ 	.dword	_ZN40_INTERNAL_b33ec6a3_4_k_cu_59acf760_276894cuda3std3__442_GLOBAL__N__b33ec6a3_4_k_cu_59acf760_276896ignoreE
	.align		8
        /*0028*/ 	.dword	_ZN40_INTERNAL_b33ec6a3_4_k_cu_59acf760_276894cuda3std3__419piecewise_constructE
	.align		8
        /*0030*/ 	.dword	_ZN40_INTERNAL_b33ec6a3_4_k_cu_59acf760_276894cuda3std3__48in_placeE
	.align		8
        /*0038*/ 	.dword	_ZN40_INTERNAL_b33ec6a3_4_k_cu_59acf760_276894cuda3std6ranges3__45__cpo4swapE
	.align		8
        /*0040*/ 	.dword	_ZN40_INTERNAL_b33ec6a3_4_k_cu_59acf760_276894cuda3std6ranges3__45__cpo9iter_moveE
	.align		8
        /*0048*/ 	.dword	_ZN40_INTERNAL_b33ec6a3_4_k_cu_59acf760_276894cute7productE
	.align		8
        /*0050*/ 	.dword	_ZN40_INTERNAL_b33ec6a3_4_k_cu_59acf760_276894cute1_E


//--------------------- .text._ZN7cutlass13device_kernelINS_4gemm6kernel13GemmUniversalIN4cute5tupleIJiiiiEEENS1_10collective13CollectiveMmaINS1_37MainloopSm90TmaGmmaWarpSpecializedFP8ILi9ENS5_IJNS4_1CILi4EEENSA_ILi2EEENSA_ILi1EEEEEENS1_32KernelTmaWarpSpecializedPingpongEEENS5_IJNSA_ILi64EEENSA_ILi128EEESI_EEENS_12float_e4m3_tENS5_IJlSD_lEEESK_SL_NS4_8TiledMMAINS4_8MMA_AtomIJNS4_4SM904GMMA31MMA_64x128x32_F32E4M3E4M3_SS_TNILNSP_7ScaleInE1ELSR_1EEEEEENS4_6LayoutINS5_IJSD_SD_SD_EEENS5_IJNSA_ILi0EEESW_SW_EEEEENS5_IJNS4_10UnderscoreESZ_SZ_EEEEENS4_23SM90_TMA_LOAD_MULTICASTENS4_14ComposedLayoutINS4_7SwizzleILi3ELi4ELi3EEENS4_18smem_ptr_flag_bitsILi8EEENSU_INS5_IJNSA_ILi8EEESI_EEENS5_IJSI_SD_EEEEEEEvNS4_8identityES12_S1C_vS1D_EENS_8epilogue10collective6detail29Sm90TmaWarpSpecializedAdapterINS1G_15DefaultEpilogueISK_SL_SL_NS1F_6thread17LinearCombinationISK_Li1EffLNS1K_9ScaleType4KindE0ELNS_15FloatRoundStyleE2ESK_EENS1_15EpilogueDefaultEEEEEvvEEEEvNT_6ParamsE --------------------------
	.section	.text._ZN7cutlass13device_kernelINS_4gemm6kernel13GemmUniversalIN4cute5tupleIJiiiiEEENS1_10collective13CollectiveMmaINS1_37MainloopSm90TmaGmmaWarpSpecializedFP8ILi9ENS5_IJNS4_1CILi4EEENSA_ILi2EEENSA_ILi1EEEEEENS1_32KernelTmaWarpSpecializedPingpongEEENS5_IJNSA_ILi64EEENSA_ILi128EEESI_EEENS_12float_e4m3_tENS5_IJlSD_lEEESK_SL_NS4_8TiledMMAINS4_8MMA_AtomIJNS4_4SM904GMMA31MMA_64x128x32_F32E4M3E4M3_SS_TNILNSP_7ScaleInE1ELSR_1EEEEEENS4_6LayoutINS5_IJSD_SD_SD_EEENS5_IJNSA_ILi0EEESW_SW_EEEEENS5_IJNS4_10UnderscoreESZ_SZ_EEEEENS4_23SM90_TMA_LOAD_MULTICASTENS4_14ComposedLayoutINS4_7SwizzleILi3ELi4ELi3EEENS4_18smem_ptr_flag_bitsILi8EEENSU_INS5_IJNSA_ILi8EEESI_EEENS5_IJSI_SD_EEEEEEEvNS4_8identityES12_S1C_vS1D_EENS_8epilogue10collective6detail29Sm90TmaWarpSpecializedAdapterINS1G_15DefaultEpilogueISK_SL_SL_NS1F_6thread17LinearCombinationISK_Li1EffLNS1K_9ScaleType4KindE0ELNS_15FloatRoundStyleE2ESK_EENS1_15EpilogueDefaultEEEEEvvEEEEvNT_6ParamsE,"ax",@progbits
	.align	128
.text._ZN7cutlass13device_kernelINS_4gemm6kernel13GemmUniversalIN4cute5tupleIJiiiiEEENS1_10collective13CollectiveMmaINS1_37MainloopSm90TmaGmmaWarpSpecializedFP8ILi9ENS5_IJNS4_1CILi4EEENSA_ILi2EEENSA_ILi1EEEEEENS1_32KernelTmaWarpSpecializedPingpongEEENS5_IJNSA_ILi64EEENSA_ILi128EEESI_EEENS_12float_e4m3_tENS5_IJlSD_lEEESK_SL_NS4_8TiledMMAINS4_8MMA_AtomIJNS4_4SM904GMMA31MMA_64x128x32_F32E4M3E4M3_SS_TNILNSP_7ScaleInE1ELSR_1EEEEEENS4_6LayoutINS5_IJSD_SD_SD_EEENS5_IJNSA_ILi0EEESW_SW_EEEEENS5_IJNS4_10UnderscoreESZ_SZ_EEEEENS4_23SM90_TMA_LOAD_MULTICASTENS4_14ComposedLayoutINS4_7SwizzleILi3ELi4ELi3EEENS4_18smem_ptr_flag_bitsILi8EEENSU_INS5_IJNSA_ILi8EEESI_EEENS5_IJSI_SD_EEEEEEEvNS4_8identityES12_S1C_vS1D_EENS_8epilogue10collective6detail29Sm90TmaWarpSpecializedAdapterINS1G_15DefaultEpilogueISK_SL_SL_NS1F_6thread17LinearCombinationISK_Li1EffLNS1K_9ScaleType4KindE0ELNS_15FloatRoundStyleE2ESK_EENS1_15EpilogueDefaultEEEEEvvEEEEvNT_6ParamsE:
        .type           _ZN7cutlass13device_kernelINS_4gemm6kernel13GemmUniversalIN4cute5tupleIJiiiiEEENS1_10collective13CollectiveMmaINS1_37MainloopSm90TmaGmmaWarpSpecializedFP8ILi9ENS5_IJNS4_1CILi4EEENSA_ILi2EEENSA_ILi1EEEEEENS1_32KernelTmaWarpSpecializedPingpongEEENS5_IJNSA_ILi64EEENSA_ILi128EEESI_EEENS_12float_e4m3_tENS5_IJlSD_lEEESK_SL_NS4_8TiledMMAINS4_8MMA_AtomIJNS4_4SM904GMMA31MMA_64x128x32_F32E4M3E4M3_SS_TNILNSP_7ScaleInE1ELSR_1EEEEEENS4_6LayoutINS5_IJSD_SD_SD_EEENS5_IJNSA_ILi0EEESW_SW_EEEEENS5_IJNS4_10UnderscoreESZ_SZ_EEEEENS4_23SM90_TMA_LOAD_MULTICASTENS4_14ComposedLayoutINS4_7SwizzleILi3ELi4ELi3EEENS4_18smem_ptr_flag_bitsILi8EEENSU_INS5_IJNSA_ILi8EEESI_EEENS5_IJSI_SD_EEEEEEEvNS4_8identityES12_S1C_vS1D_EENS_8epilogue10collective6detail29Sm90TmaWarpSpecializedAdapterINS1G_15DefaultEpilogueISK_SL_SL_NS1F_6thread17LinearCombinationISK_Li1EffLNS1K_9ScaleType4KindE0ELNS_15FloatRoundStyleE2ESK_EENS1_15EpilogueDefaultEEEEEvvEEEEvNT_6ParamsE,@function
        .size           _ZN7cutlass13device_kernelINS_4gemm6kernel13GemmUniversalIN4cute5tupleIJiiiiEEENS1_10collective13CollectiveMmaINS1_37MainloopSm90TmaGmmaWarpSpecializedFP8ILi9ENS5_IJNS4_1CILi4EEENSA_ILi2EEENSA_ILi1EEEEEENS1_32KernelTmaWarpSpecializedPingpongEEENS5_IJNSA_ILi64EEENSA_ILi128EEESI_EEENS_12float_e4m3_tENS5_IJlSD_lEEESK_SL_NS4_8TiledMMAINS4_8MMA_AtomIJNS4_4SM904GMMA31MMA_64x128x32_F32E4M3E4M3_SS_TNILNSP_7ScaleInE1ELSR_1EEEEEENS4_6LayoutINS5_IJSD_SD_SD_EEENS5_IJNSA_ILi0EEESW_SW_EEEEENS5_IJNS4_10UnderscoreESZ_SZ_EEEEENS4_23SM90_TMA_LOAD_MULTICASTENS4_14ComposedLayoutINS4_7SwizzleILi3ELi4ELi3EEENS4_18smem_ptr_flag_bitsILi8EEENSU_INS5_IJNSA_ILi8EEESI_EEENS5_IJSI_SD_EEEEEEEvNS4_8identityES12_S1C_vS1D_EENS_8epilogue10collective6detail29Sm90TmaWarpSpecializedAdapterINS1G_15DefaultEpilogueISK_SL_SL_NS1F_6thread17LinearCombinationISK_Li1EffLNS1K_9ScaleType4KindE0ELNS_15FloatRoundStyleE2ESK_EENS1_15EpilogueDefaultEEEEEvvEEEEvNT_6ParamsE,(.L_x_219 - _ZN7cutlass13device_kernelINS_4gemm6kernel13GemmUniversalIN4cute5tupleIJiiiiEEENS1_10collective13CollectiveMmaINS1_37MainloopSm90TmaGmmaWarpSpecializedFP8ILi9ENS5_IJNS4_1CILi4EEENSA_ILi2EEENSA_ILi1EEEEEENS1_32KernelTmaWarpSpecializedPingpongEEENS5_IJNSA_ILi64EEENSA_ILi128EEESI_EEENS_12float_e4m3_tENS5_IJlSD_lEEESK_SL_NS4_8TiledMMAINS4_8MMA_AtomIJNS4_4SM904GMMA31MMA_64x128x32_F32E4M3E4M3_SS_TNILNSP_7ScaleInE1ELSR_1EEEEEENS4_6LayoutINS5_IJSD_SD_SD_EEENS5_IJNSA_ILi0EEESW_SW_EEEEENS5_IJNS4_10UnderscoreESZ_SZ_EEEEENS4_23SM90_TMA_LOAD_MULTICASTENS4_14ComposedLayoutINS4_7SwizzleILi3ELi4ELi3EEENS4_18smem_ptr_flag_bitsILi8EEENSU_INS5_IJNSA_ILi8EEESI_EEENS5_IJSI_SD_EEEEEEEvNS4_8identityES12_S1C_vS1D_EENS_8epilogue10collective6detail29Sm90TmaWarpSpecializedAdapterINS1G_15DefaultEpilogueISK_SL_SL_NS1F_6thread17LinearCombinationISK_Li1EffLNS1K_9ScaleType4KindE0ELNS_15FloatRoundStyleE2ESK_EENS1_15EpilogueDefaultEEEEEvvEEEEvNT_6ParamsE)
        .other          _ZN7cutlass13device_kernelINS_4gemm6kernel13GemmUniversalIN4cute5tupleIJiiiiEEENS1_10collective13CollectiveMmaINS1_37MainloopSm90TmaGmmaWarpSpecializedFP8ILi9ENS5_IJNS4_1CILi4EEENSA_ILi2EEENSA_ILi1EEEEEENS1_32KernelTmaWarpSpecializedPingpongEEENS5_IJNSA_ILi64EEENSA_ILi128EEESI_EEENS_12float_e4m3_tENS5_IJlSD_lEEESK_SL_NS4_8TiledMMAINS4_8MMA_AtomIJNS4_4SM904GMMA31MMA_64x128x32_F32E4M3E4M3_SS_TNILNSP_7ScaleInE1ELSR_1EEEEEENS4_6LayoutINS5_IJSD_SD_SD_EEENS5_IJNSA_ILi0EEESW_SW_EEEEENS5_IJNS4_10UnderscoreESZ_SZ_EEEEENS4_23SM90_TMA_LOAD_MULTICASTENS4_14ComposedLayoutINS4_7SwizzleILi3ELi4ELi3EEENS4_18smem_ptr_flag_bitsILi8EEENSU_INS5_IJNSA_ILi8EEESI_EEENS5_IJSI_SD_EEEEEEEvNS4_8identityES12_S1C_vS1D_EENS_8epilogue10collective6detail29Sm90TmaWarpSpecializedAdapterINS1G_15DefaultEpilogueISK_SL_SL_NS1F_6thread17LinearCombinationISK_Li1EffLNS1K_9ScaleType4KindE0ELNS_15FloatRoundStyleE2ESK_EENS1_15EpilogueDefaultEEEEEvvEEEEvNT_6ParamsE,@"STO_CUDA_ENTRY STV_DEFAULT"
_ZN7cutlass13device_kernelINS_4gemm6kernel13GemmUniversalIN4cute5tupleIJiiiiEEENS1_10collective13CollectiveMmaINS1_37MainloopSm90TmaGmmaWarpSpecializedFP8ILi9ENS5_IJNS4_1CILi4EEENSA_ILi2EEENSA_ILi1EEEEEENS1_32KernelTmaWarpSpecializedPingpongEEENS5_IJNSA_ILi64EEENSA_ILi128EEESI_EEENS_12float_e4m3_tENS5_IJlSD_lEEESK_SL_NS4_8TiledMMAINS4_8MMA_AtomIJNS4_4SM904GMMA31MMA_64x128x32_F32E4M3E4M3_SS_TNILNSP_7ScaleInE1ELSR_1EEEEEENS4_6LayoutINS5_IJSD_SD_SD_EEENS5_IJNSA_ILi0EEESW_SW_EEEEENS5_IJNS4_10UnderscoreESZ_SZ_EEEEENS4_23SM90_TMA_LOAD_MULTICASTENS4_14ComposedLayoutINS4_7SwizzleILi3ELi4ELi3EEENS4_18smem_ptr_flag_bitsILi8EEENSU_INS5_IJNSA_ILi8EEESI_EEENS5_IJSI_SD_EEEEEEEvNS4_8identityES12_S1C_vS1D_EENS_8epilogue10collective6detail29Sm90TmaWarpSpecializedAdapterINS1G_15DefaultEpilogueISK_SL_SL_NS1F_6thread17LinearCombinationISK_Li1EffLNS1K_9ScaleType4KindE0ELNS_15FloatRoundStyleE2ESK_EENS1_15EpilogueDefaultEEEEEvvEEEEvNT_6ParamsE:
[----:B------:R-:W-:Y:S01]  /*0000*/  LDC R1, c[0x0][0x28] ;  /* 0x00000a00ff017b82 */ /* 0x000fe20000000800 */
[----:B------:R-:W0:Y:S01]  /*0010*/  S2R R11, SR_TID.X ;  /* 0x00000000000b7919 */ /* 0x000e220000002100 */
[----:B------:R-:W-:Y:S01]  /*0020*/  ELECT P0, URZ, PT ;  /* 0x00000000003f782f */ /* 0x000fe20003800000 */
[----:B------:R-:W-:Y:S01]  /*0030*/  BSSY B0, `(.L_x_0) ;  /* 0x000000f000007945 */ /* 0x000fe20003800000 */
[--C-:B0-----:R-:W-:Y:S02]  /*0040*/  SHF.R.U32.HI R0, RZ, 0x5, R11.reuse ;  /* 0x00000005ff007819 */ /* 0x101fe4000001160b */
[----:B------:R-:W-:-:S03]  /*0050*/  SHF.R.U32.HI R3, RZ, 0x7, R11 ;  /* 0x00000007ff037819 */ /* 0x000fc6000001160b */
[----:B------:R-:W0:Y:S04]  /*0060*/  SHFL.IDX PT, R2, R0, RZ, 0x1f ;  /* 0x00001fff00027589 */ /* 0x000e2800000e0000 */
[----:B------:R1:W2:Y:S01]  /*0070*/  SHFL.IDX PT, R5, R3, RZ, 0x1f ;  /* 0x00001fff03057589 */ /* 0x0002a200000e0000 */
[----:B0-----:R-:W-:-:S13]  /*0080*/  ISETP.NE.OR P0, PT, R2, RZ, !P0 ;  /* 0x000000ff0200720c */ /* 0x001fda0004705670 */
[----:B-12---:R-:W-:Y:S05]  /*0090*/  @P0 BRA `(.L_x_1) ;  /* 0x0000000000200947 */ /* 0x006fea0003800000 */
[----:B------:R-:W-:Y:S02]  /*00a0*/  ULDC.64 UR4, c[0x0][0x198] ;  /* 0x0000660000047ab9 */ /* 0x000fe40000000a00 */
[----:B------:R-:W-:Y:S02]  /*00b0*/  UIADD3 UR6, UP0, UR4, 0xf0, URZ ;  /* 0x000000f004067890 */ /* 0x000fe4000ff1e03f */
[----:B------:R-:W-:Y:S02]  /*00c0*/  UIADD3 UR4, UP1, UR4, 0x1f0, URZ ;  /* 0x000001f004047890 */ /* 0x000fe4000ff3e03f */
[----:B------:R-:W-:Y:S02]  /*00d0*/  UIADD3.X UR7, URZ, UR5, URZ, UP0, !UPT ;  /* 0x000000053f077290 */ /* 0x000fe400087fe43f */
[----:B------:R-:W-:-:S07]  /*00e0*/  UIADD3.X UR5, URZ, UR5, URZ, UP1, !UPT ;  /* 0x000000053f057290 */ /* 0x000fce0008ffe43f */
[----:B------:R0:W-:Y:S02]  /*00f0*/  UTMACCTL.PF [UR6] ;  /* 0x00000000060079b9 */ /* 0x0001e40008040000 */
[----:B------:R0:W-:Y:S02]  /*0100*/  UTMACCTL.PF [UR4] ;  /* 0x00000000040079b9 */ /* 0x0001e40008040000 */
[----:B0-----:R-:W-:Y:S01]  /*0110*/  NOP ;  /* 0x0000000000007918 */ /* 0x001fe20000000000 */
.L_x_1:
[----:B------:R-:W-:Y:S05]  /*0120*/  BSYNC B0 ;  /* 0x0000000000007941 */ /* 0x000fea0003800000 */
.L_x_0:
[----:B------:R-:W0:Y:S02]  /*0130*/  SHFL.IDX PT, R6, R0, RZ, 0x1f ;  /* 0x00001fff00067589 */ /* 0x000e2400000e0000 */
[----:B0-----:R-:W-:-:S13]  /*0140*/  ISETP.NE.AND P0, PT, R6, RZ, PT ;  /* 0x000000ff0600720c */ /* 0x001fda0003f05270 */
[----:B------:R-:W-:Y:S05]  /*0150*/  @P0 BRA `(.L_x_2) ;  /* 0x00000000008c0947 */ /* 0x000fea0003800000 */
[----:B------:R-:W-:Y:S01]  /*0160*/  ELECT P0, URZ, PT ;  /* 0x00000000003f782f */ /* 0x000fe20003800000 */
[----:B------:R-:W-:-:S12]  /*0170*/  BSSY B0, `(.L_x_2) ;  /* 0x0000021000007945 */ /* 0x000fd80003800000 */
[----:B------:R-:W-:Y:S05]  /*0180*/  @!P0 BRA `(.L_x_3) ;  /* 0x00000000007c8947 */ /* 0x000fea0003800000 */
[----:B------:R-:W0:Y:S01]  /*0190*/  S2UR UR8, SR_CgaCtaId ;  /* 0x00000000000879c3 */ /* 0x000e220000008800 */
[----:B------:R-:W-:Y:S01]  /*01a0*/  UMOV UR4, 0x400 ;  /* 0x0000040000047882 */ /* 0x000fe20000000000 */
[----:B------:R-:W-:Y:S01]  /*01b0*/  UMOV UR5, 0x1 ;  /* 0x0000000100057882 */ /* 0x000fe20000000000 */
[----:B------:R-:W-:Y:S02]  /*01c0*/  UMOV UR6, 0x5 ;  /* 0x0000000500067882 */ /* 0x000fe40000000000 */
[----:B------:R-:W-:-:S04]  /*01d0*/  UIADD3 UR6, -UR6, 0x100000, URZ ;  /* 0x0010000006067890 */ /* 0x000fc8000fffe13f */
[----:B------:R-:W-:Y:S02]  /*01e0*/  USHF.L.U32 UR7, UR6, 0xb, URZ ;  /* 0x0000000b06077899 */ /* 0x000fe4000800063f */
[----:B------:R-:W-:Y:S02]  /*01f0*/  USHF.L.U32 UR6, UR6, 0x1, URZ ;  /* 0x0000000106067899 */ /* 0x000fe4000800063f */
[----:B0-----:R-:W-:Y:S02]  /*0200*/  ULEA UR8, UR8, UR4, 0x18 ;  /* 0x0000000408087291 */ /* 0x001fe4000f8ec03f */
[----:B------:R-:W-:-:S04]  /*0210*/  UIADD3 UR4, -UR5, 0x100000, URZ ;  /* 0x0010000005047890 */ /* 0x000fc8000fffe13f */
[----:B------:R-:W-:Y:S02]  /*0220*/  USHF.L.U32 UR5, UR4, 0xb, URZ ;  /* 0x0000000b04057899 */ /* 0x000fe4000800063f */
[----:B------:R-:W-:Y:S01]  /*0230*/  USHF.L.U32 UR4, UR4, 0x1, URZ ;  /* 0x0000000104047899 */ /* 0x000fe2000800063f */
[----:B------:R-:W0:Y:S11]  /*0240*/  FENCE.VIEW.ASYNC.S ;  /* 0x00000000000073c6 */ /* 0x000e360000000000 */
[----:B0-----:R0:W1:Y:S01]  /*0250*/  SYNCS.EXCH.64 URZ, [UR8], UR4 ;  /* 0x00000004083f75b2 */ /* 0x0010620008000100 */
[----:B------:R0:W2:Y:S01]  /*0260*/  SYNCS.EXCH.64 URZ, [UR8+0x48], UR6 ;  /* 0x00004806083f75b2 */ /* 0x0000a20008000100 */
[----:B------:R0:W3:Y:S01]  /*0270*/  SYNCS.EXCH.64 URZ, [UR8+0x8], UR4 ;  /* 0x00000804083f75b2 */ /* 0x0000e20008000100 */
[----:B------:R0:W4:Y:S01]  /*0280*/  SYNCS.EXCH.64 URZ, [UR8+0x50], UR6 ;  /* 0x00005006083f75b2 */ /* 0x0001220008000100 */
[----:B------:R0:W0:Y:S01]  /*0290*/  SYNCS.EXCH.64 URZ, [UR8+0x10], UR4 ;  /* 0x00001004083f75b2 */ /* 0x0000220008000100 */
        /* <DEDUP_REMOVED lines=13> */
[----:B------:R-:W-:Y:S01]  /*0370*/  NOP ;  /* 0x0000000000007918 */ /* 0x000fe20000000000 */
.L_x_3:
[----:B0-----:R-:W-:Y:S05]  /*0380*/  BSYNC B0 ;  /* 0x0000000000007941 */ /* 0x001fea0003800000 */
.L_x_2:
[----:B------:R-:W-:Y:S01]  /*0390*/  SHF.R.S32.HI R4, RZ, 0x1f, R11 ;  /* 0x0000001fff047819 */ /* 0x000fe2000001140b */
[----:B------:R-:W0:Y:S01]  /*03a0*/  SHFL.IDX PT, R7, R0, RZ, 0x1f ;  /* 0x00001fff00077589 */ /* 0x000e2200000e0000 */
[----:B------:R-:W5:Y:S01]  /*03b0*/  S2UR UR13, SR_CTAID.X ;  /* 0x00000000000d79c3 */ /* 0x000f620000002500 */
[----:B------:R-:W-:Y:S02]  /*03c0*/  ELECT P0, URZ, PT ;  /* 0x00000000003f782f */ /* 0x000fe40003800000 */
[----:B------:R-:W-:Y:S01]  /*03d0*/  LEA.HI R4, R4, R11, RZ, 0x7 ;  /* 0x0000000b04047211 */ /* 0x000fe200078f38ff */
[----:B------:R-:W1:Y:S01]  /*03e0*/  SHFL.IDX PT, R8, R0, RZ, 0x1f ;  /* 0x00001fff00087589 */ /* 0x000e6200000e0000 */
[----:B------:R-:W-:Y:S01]  /*03f0*/  SHF.R.S32.HI R9, RZ, 0x1f, R6 ;  /* 0x0000001fff097819 */ /* 0x000fe20000011406 */
[----:B------:R-:W-:Y:S01]  /*0400*/  ULDC UR4, c[0x0][0x150] ;  /* 0x0000540000047ab9 */ /* 0x000fe20000000800 */
[----:B------:R-:W-:Y:S01]  /*0410*/  LOP3.LUT R4, R4, 0xffffff80, RZ, 0xc0, !PT ;  /* 0xffffff8004047812 */ /* 0x000fe200078ec0ff */
[----:B------:R-:W2:Y:S01]  /*0420*/  S2R R16, SR_CTAID.Y ;  /* 0x0000000000107919 */ /* 0x000ea20000002600 */
[----:B------:R-:W-:Y:S01]  /*0430*/  LEA.HI R9, R9, R6, RZ, 0x2 ;  /* 0x0000000609097211 */ /* 0x000fe200078f10ff */
[----:B------:R-:W3:Y:S01]  /*0440*/  LDC R12, c[0x0][0x144] ;  /* 0x00005100ff0c7b82 */ /* 0x000ee20000000800 */
[----:B------:R-:W-:Y:S01]  /*0450*/  ELECT P1, URZ, PT ;  /* 0x00000000003f782f */ /* 0x000fe20003820000 */
[----:B------:R-:W-:Y:S01]  /*0460*/  IMAD.IADD R10, R11, 0x1, -R4 ;  /* 0x000000010b0a7824 */ /* 0x000fe200078e0a04 */
[----:B------:R4:W3:Y:S01]  /*0470*/  SHFL.IDX PT, R14, R3, RZ, 0x1f ;  /* 0x00001fff030e7589 */ /* 0x0008e200000e0000 */
[----:B------:R-:W-:Y:S01]  /*0480*/  LOP3.LUT R9, R9, 0x3ffffffc, RZ, 0xc0, !PT ;  /* 0x3ffffffc09097812 */ /* 0x000fe200078ec0ff */
[----:B------:R-:W-:Y:S01]  /*0490*/  ULDC UR5, c[0x0][0x154] ;  /* 0x0000550000057ab9 */ /* 0x000fe20000000800 */
[----:B------:R-:W-:Y:S01]  /*04a0*/  UMOV UR12, 0x80 ;  /* 0x00000080000c7882 */ /* 0x000fe20000000000 */
[----:B------:R-:W-:Y:S01]  /*04b0*/  SHF.R.S32.HI R19, RZ, 0x1f, R10 ;  /* 0x0000001fff137819 */ /* 0x000fe2000001140a */
[----:B------:R-:W2:Y:S01]  /*04c0*/  LDC R13, c[0x0][0x140] ;  /* 0x00005000ff0d7b82 */ /* 0x000ea20000000800 */
[----:B------:R-:W-:Y:S01]  /*04d0*/  IMAD.IADD R9, R6, 0x1, -R9 ;  /* 0x0000000106097824 */ /* 0x000fe200078e0a09 */
[----:B------:R-:W-:Y:S01]  /*04e0*/  NOP ;  /* 0x0000000000007918 */ /* 0x000fe20000000000 */
[----:B------:R-:W-:Y:S01]  /*04f0*/  LEA.HI R4, R19, R10, RZ, 0x3 ;  /* 0x0000000a13047211 */ /* 0x000fe200078f18ff */
[----:B------:R-:W-:Y:S01]  /*0500*/  NOP ;  /* 0x0000000000007918 */ /* 0x000fe20000000000 */
[----:B----4-:R-:W-:Y:S01]  /*0510*/  SHF.R.S32.HI R3, RZ, 0x1f, R2 ;  /* 0x0000001fff037819 */ /* 0x010fe20000011402 */
[----:B------:R-:W-:Y:S01]  /*0520*/  VIADD R40, R5, 0xffffffff ;  /* 0xffffffff05287836 */ /* 0x000fe20000000000 */
[----:B0-----:R-:W-:Y:S01]  /*0530*/  ISETP.NE.OR P0, PT, R7, RZ, !P0 ;  /* 0x000000ff0700720c */ /* 0x001fe20004705670 */
[----:B------:R-:W0:Y:S01]  /*0540*/  LDC R25, c[0x0][0x148] ;  /* 0x00005200ff197b82 */ /* 0x000e220000000800 */
[----:B------:R-:W-:-:S02]  /*0550*/  SHF.R.S32.HI R7, RZ, 0x3, R4 ;  /* 0x00000003ff077819 */ /* 0x000fc40000011404 */
[----:B-----5:R-:W-:Y:S02]  /*0560*/  I2FP.F32.U32 R0, UR13 ;  /* 0x0000000d00007c45 */ /* 0x020fe40008201000 */
[----:B------:R-:W-:Y:S02]  /*0570*/  SHF.R.S32.HI R4, RZ, 0x1f, R4 ;  /* 0x0000001fff047819 */ /* 0x000fe40000011404 */
[----:B------:R-:W-:Y:S01]  /*0580*/  LEA.HI R3, R3, R2, RZ, 0x2 ;  /* 0x0000000203037211 */ /* 0x000fe200078f10ff */
[----:B------:R-:W-:Y:S01]  /*0590*/  FMUL R0, R0, UR4 ;  /* 0x0000000400007c20 */ /* 0x000fe20008400000 */
[----:B------:R-:W-:Y:S01]  /*05a0*/  LEA.HI R4, R4, R7, RZ, 0x2 ;  /* 0x0000000704047211 */ /* 0x000fe200078f10ff */
[----:B------:R-:W-:Y:S01]  /*05b0*/  UMOV UR4, 0x20 ;  /* 0x0000002000047882 */ /* 0x000fe20000000000 */
[----:B-1----:R-:W-:Y:S01]  /*05c0*/  ISETP.NE.OR P1, PT, R8, RZ, !P1 ;  /* 0x000000ff0800720c */ /* 0x002fe20004f25670 */
[----:B------:R-:W-:Y:S01]  /*05d0*/  VOTEU.ALL UP2, P0 ;  /* 0x00000000003f7886 */ /* 0x000fe20000040000 */
[----:B------:R-:W-:Y:S01]  /*05e0*/  LOP3.LUT R4, R4, 0xfffffffc, RZ, 0xc0, !PT ;  /* 0xfffffffc04047812 */ /* 0x000fe200078ec0ff */
[----:B------:R-:W1:Y:S01]  /*05f0*/  F2I.U32.TRUNC.NTZ R0, R0 ;  /* 0x0000000000007305 */ /* 0x000e62000020f000 */
[----:B------:R-:W-:Y:S01]  /*0600*/  LOP3.LUT R3, R3, 0xfffffffc, RZ, 0xc0, !PT ;  /* 0xfffffffc03037812 */ /* 0x000fe200078ec0ff */
[----:B------:R-:W-:Y:S01]  /*0610*/  VOTEU.ALL UP0, P0 ;  /* 0x00000000003f7886 */ /* 0x000fe20000000000 */
[----:B------:R-:W4:Y:S01]  /*0620*/  @!UP2 S2UR UR7, SR_CgaCtaId ;  /* 0x000000000007a9c3 */ /* 0x000f220000008800 */
[----:B------:R-:W-:Y:S01]  /*0630*/  IMAD.IADD R4, R7, 0x1, -R4 ;  /* 0x0000000107047824 */ /* 0x000fe200078e0a04 */
[----:B------:R-:W-:Y:S01]  /*0640*/  @!UP2 UMOV UR6, 0x400 ;  /* 0x000004000006a882 */ /* 0x000fe20000000000 */
[----:B------:R-:W-:Y:S01]  /*0650*/  IMAD.IADD R18, R2, 0x1, -R3 ;  /* 0x0000000102127824 */ /* 0x000fe200078e0a03 */
[----:B--2---:R-:W-:Y:S01]  /*0660*/  ISETP.EQ.U32.AND P3, PT, R13, 0x1, PT ;  /* 0x000000010d00780c */ /* 0x004fe20003f62070 */
[----:B------:R-:W-:Y:S01]  /*0670*/  IMAD R4, R9, 0x4, R4 ;  /* 0x0000000409047824 */ /* 0x000fe200078e0204 */
[----:B------:R-:W-:Y:S01]  /*0680*/  VOTEU.ALL UP1, P0 ;  /* 0x00000000003f7886 */ /* 0x000fe20000020000 */
[----:B------:R-:W-:Y:S01]  /*0690*/  VOTEU.ALL UP3, P1 ;  /* 0x00000000003f7886 */ /* 0x000fe20000860000 */
[----:B------:R-:W-:Y:S01]  /*06a0*/  VOTEU.ALL UP4, P1 ;  /* 0x00000000003f7886 */ /* 0x000fe20000880000 */
[----:B------:R-:W-:Y:S01]  /*06b0*/  VOTEU.ALL UP5, P1 ;  /* 0x00000000003f7886 */ /* 0x000fe200008a0000 */
[----:B------:R-:W-:Y:S01]  /*06c0*/  SHF.R.S32.HI R3, RZ, 0x1f, R4 ;  /* 0x0000001fff037819 */ /* 0x000fe20000011404 */
[----:B------:R-:W-:Y:S01]  /*06d0*/  IMAD.MOV.U32 R13, RZ, RZ, 0x1 ;  /* 0x00000001ff0d7424 */ /* 0x000fe200078e00ff */
[----:B------:R-:W2:Y:S01]  /*06e0*/  @!UP3 S2UR UR10, SR_CgaCtaId ;  /* 0x00000000000ab9c3 */ /* 0x000ea20000008800 */
[----:B-1----:R-:W-:Y:S01]  /*06f0*/  IMAD.MOV R7, RZ, RZ, -R0 ;  /* 0x000000ffff077224 */ /* 0x002fe200078e0a00 */
[----:B------:R-:W-:Y:S01]  /*0700*/  LEA.HI R3, R3, R4, RZ, 0x2 ;  /* 0x0000000403037211 */ /* 0x000fe200078f10ff */
[----:B------:R-:W-:Y:S01]  /*0710*/  @!UP3 UMOV UR9, 0x400 ;  /* 0x000004000009b882 */ /* 0x000fe20000000000 */
[----:B------:R-:W-:Y:S01]  /*0720*/  I2FP.F32.U32 R0, R16 ;  /* 0x0000001000007245 */ /* 0x000fe20000201000 */
[----:B---3--:R-:W-:Y:S01]  /*0730*/  IMAD R24, R12, R7, UR13 ;  /* 0x0000000d0c187e24 */ /* 0x008fe2000f8e0207 */
[----:B------:R-:W-:Y:S01]  /*0740*/  LOP3.LUT R7, R3, 0xfffffffc, RZ, 0xc0, !PT ;  /* 0xfffffffc03077812 */ /* 0x000fe200078ec0ff */
[----:B------:R-:W-:Y:S01]  /*0750*/  IMAD.SHL.U32 R3, R4, 0x4, RZ ;  /* 0x0000000404037824 */ /* 0x000fe200078e00ff */
[----:B------:R-:W-:Y:S01]  /*0760*/  LOP3.LUT P0, RZ, R10, 0x7, RZ, 0xc0, !PT ;  /* 0x000000070aff7812 */ /* 0x000fe2000780c0ff */
[----:B------:R-:W-:Y:S01]  /*0770*/  FMUL R0, R0, UR5 ;  /* 0x0000000500007c20 */ /* 0x000fe20008400000 */
[----:B------:R-:W-:-:S04]  /*0780*/  @!UP2 UIADD3 UR4, -UR4, 0x100000, URZ ;  /* 0x001000000404a890 */ /* 0x000fc8000fffe13f */
[----:B------:R-:W-:Y:S02]  /*0790*/  @!UP2 USHF.L.U32 UR5, UR4, 0xb, URZ ;  /* 0x0000000b0405a899 */ /* 0x000fe4000800063f */
[----:B------:R-:W-:Y:S01]  /*07a0*/  @!UP2 USHF.L.U32 UR4, UR4, 0x1, URZ ;  /* 0x000000010404a899 */ /* 0x000fe2000800063f */
[C---:B------:R-:W-:Y:S01]  /*07b0*/  IMAD.IADD R7, R4.reuse, 0x1, -R7 ;  /* 0x0000000104077824 */ /* 0x040fe200078e0a07 */
[----:B------:R-:W-:Y:S01]  /*07c0*/  LOP3.LUT R12, R4, 0xc, R3, 0x78, !PT ;  /* 0x0000000c040c7812 */ /* 0x000fe200078e7803 */
[----:B----4-:R-:W-:Y:S01]  /*07d0*/  @!UP2 ULEA UR8, UR7, UR6, 0x18 ;  /* 0x000000060708a291 */ /* 0x010fe2000f8ec03f */
[----:B------:R-:W-:Y:S01]  /*07e0*/  ISETP.GE.U32.AND P6, PT, R40, 0x2, PT ;  /* 0x000000022800780c */ /* 0x000fe20003fc6070 */
[----:B------:R-:W1:Y:S01]  /*07f0*/  F2I.U32.TRUNC.NTZ R0, R0 ;  /* 0x0000000000007305 */ /* 0x000e62000020f000 */
[----:B------:R-:W-:Y:S01]  /*0800*/  ISETP.NE.AND P2, PT, R7, R24, PT ;  /* 0x000000180700720c */ /* 0x000fe20003f45270 */
[----:B------:R-:W-:-:S04]  /*0810*/  @!UP3 UIADD3 UR6, -UR12, 0x100000, URZ ;  /* 0x001000000c06b890 */ /* 0x000fc8000fffe13f */
[----:B------:R-:W-:Y:S02]  /*0820*/  @!UP3 USHF.L.U32 UR7, UR6, 0xb, URZ ;  /* 0x0000000b0607b899 */ /* 0x000fe4000800063f */
[----:B------:R-:W-:Y:S01]  /*0830*/  @!UP3 USHF.L.U32 UR6, UR6, 0x1, URZ ;  /* 0x000000010606b899 */ /* 0x000fe2000800063f */
[----:B------:R-:W-:Y:S01]  /*0840*/  ISETP.LT.U32.AND P0, PT, R12, 0x8, !P0 ;  /* 0x000000080c00780c */ /* 0x000fe20004701070 */
[----:B------:R-:W-:Y:S01]  /*0850*/  VOTEU.ALL UP2, P1 ;  /* 0x00000000003f7886 */ /* 0x000fe20000840000 */
[----:B------:R-:W-:Y:S02]  /*0860*/  R2UR UR11, R14 ;  /* 0x000000000e0b72ca */ /* 0x000fe400000e0000 */
[----:B------:R-:W-:Y:S01]  /*0870*/  ISETP.NE.AND P4, PT, R5, RZ, PT ;  /* 0x000000ff0500720c */ /* 0x000fe20003f85270 */
[----:B--2---:R-:W-:Y:S01]  /*0880*/  @!UP3 ULEA UR9, UR10, UR9, 0x18 ;  /* 0x000000090a09b291 */ /* 0x004fe2000f8ec03f */
[----:B------:R-:W2:Y:S02]  /*0890*/  FENCE.VIEW.ASYNC.S ;  /* 0x00000000000073c6 */ /* 0x000ea40000000000 */
[----:B--2---:R2:W3:Y:S01]  /*08a0*/  @!UP0 SYNCS.EXCH.64 URZ, [UR8+0xc0], UR4 ;  /* 0x0000c004083f85b2 */ /* 0x0044e20008000100 */
[----:B------:R-:W-:Y:S01]  /*08b0*/  VOTEU.ALL UP3, P1 ;  /* 0x00000000003f7886 */ /* 0x000fe20000860000 */
[----:B------:R-:W-:-:S02]  /*08c0*/  ISETP.NE.AND P1, PT, R18, 0x3, PT ;  /* 0x000000031200780c */ /* 0x000fc40003f25270 */
[----:B------:R-:W-:Y:S01]  /*08d0*/  @P2 SHF.R.S32.HI R3, RZ, 0x1f, R12 ;  /* 0x0000001fff032819 */ /* 0x000fe2000001140c */
[----:B-1----:R-:W-:Y:S01]  /*08e0*/  IMAD.MOV R26, RZ, RZ, -R0 ;  /* 0x000000ffff1a7224 */ /* 0x002fe200078e0a00 */
[----:B------:R-:W-:Y:S02]  /*08f0*/  ISETP.EQ.OR P1, PT, R18, RZ, !P1 ;  /* 0x000000ff1200720c */ /* 0x000fe40004f22670 */
[----:B------:R-:W-:Y:S01]  /*0900*/  @P2 LEA.HI R3, R3, R12, RZ, 0x2 ;  /* 0x0000000c03032211 */ /* 0x000fe200078f10ff */
[----:B0-----:R-:W-:Y:S01]  /*0910*/  IMAD R0, R25, R26, R16 ;  /* 0x0000001a19007224 */ /* 0x001fe200078e0210 */
[----:B------:R-:W-:Y:S02]  /*0920*/  ISETP.EQ.AND P1, PT, R5, RZ, P1 ;  /* 0x000000ff0500720c */ /* 0x000fe40000f22270 */
[----:B------:R-:W-:Y:S02]  /*0930*/  @P2 SHF.R.S32.HI R3, RZ, 0x2, R3 ;  /* 0x00000002ff032819 */ /* 0x000fe40000011403 */
[----:B------:R-:W-:Y:S01]  /*0940*/  SEL R7, RZ, 0x1, !P1 ;  /* 0x00000001ff077807 */ /* 0x000fe20004800000 */
[----:B------:R2:W0:Y:S01]  /*0950*/  @!UP1 SYNCS.EXCH.64 URZ, [UR8+0xc8], UR4 ;  /* 0x0000c804083f95b2 */ /* 0x0004220008000100 */
[----:B------:R-:W-:Y:S01]  /*0960*/  @P2 ISETP.NE.AND P5, PT, R3, R0, PT ;  /* 0x000000000300220c */ /* 0x000fe20003fa5270 */
[----:B------:R-:W-:Y:S01]  /*0970*/  NOP ;  /* 0x0000000000007918 */ /* 0x000fe20000000000 */
[----:B------:R-:W-:-:S02]  /*0980*/  SEL R0, RZ, 0x1, !P0 ;  /* 0x00000001ff007807 */ /* 0x000fc40004000000 */
[----:B------:R-:W-:Y:S02]  /*0990*/  @P2 SEL R13, RZ, 0x1, P5 ;  /* 0x00000001ff0d2807 */ /* 0x000fe40002800000 */
[----:B------:R-:W-:Y:S02]  /*09a0*/  SEL R7, R7, 0x2, P6 ;  /* 0x0000000207077807 */ /* 0x000fe40003000000 */
[----:B------:R-:W-:Y:S01]  /*09b0*/  LOP3.LUT R13, R13, R0, RZ, 0xc0, !PT ;  /* 0x000000000d0d7212 */ /* 0x000fe200078ec0ff */
[----:B------:R2:W1:Y:S01]  /*09c0*/  @!UP2 SYNCS.EXCH.64 URZ, [UR9+0xa0], UR6 ;  /* 0x0000a006093fa5b2 */ /* 0x0004620008000100 */
[----:B------:R2:W4:Y:S01]  /*09d0*/  @!UP3 SYNCS.EXCH.64 URZ, [UR9+0xa8], UR6 ;  /* 0x0000a806093fb5b2 */ /* 0x0005220008000100 */
[----:B------:R2:W0:Y:S01]  /*09e0*/  @!UP4 SYNCS.EXCH.64 URZ, [UR9+0xb0], UR6 ;  /* 0x0000b006093fc5b2 */ /* 0x0004220008000100 */
[----:B------:R2:W0:Y:S01]  /*09f0*/  @!UP5 SYNCS.EXCH.64 URZ, [UR9+0xb8], UR6 ;  /* 0x0000b806093fd5b2 */ /* 0x0004220008000100 */
[----:B------:R-:W-:Y:S01]  /*0a00*/  NOP ;  /* 0x0000000000007918 */ /* 0x000fe20000000000 */
[----:B--23--:R-:W-:Y:S05]  /*0a10*/  @!P3 BRA `(.L_x_4) ;  /* 0x000000000008b947 */ /* 0x00cfea0003800000 */
[----:B01--4-:R-:W-:Y:S01]  /*0a20*/  UCGABAR_ARV ;  /* 0x00000000000079c7 */ /* 0x013fe20008000000 */
[----:B------:R-:W-:Y:S05]  /*0a30*/  BRA `(.L_x_5) ;  /* 0x0000000000047947 */ /* 0x000fea0003800000 */
.L_x_4:
[----:B01--4-:R-:W-:Y:S01]  /*0a40*/  NOP ;  /* 0x0000000000007918 */ /* 0x013fe20000000000 */
.L_x_5:
[----:B------:R-:W-:Y:S01]  /*0a50*/  ULDC.64 UR4, c[0x0][0x598] ;  /* 0x0001660000047ab9 */ /* 0x000fe20000000a00 */
[----:B------:R-:W-:Y:S01]  /*0a60*/  ULDC.64 UR14, c[0x0][0x208] ;  /* 0x00008200000e7ab9 */ /* 0x000fe20000000a00 */
[----:B------:R-:W-:-:S04]  /*0a70*/  ISETP.NE.U32.AND P0, PT, RZ, UR4, PT ;  /* 0x00000004ff007c0c */ /* 0x000fc8000bf05070 */
[----:B------:R-:W-:-:S13]  /*0a80*/  ISETP.NE.AND.EX P0, PT, RZ, UR5, PT, P0 ;  /* 0x00000005ff007c0c */ /* 0x000fda000bf05300 */
[----:B------:R-:W-:Y:S05]  /*0a90*/  @!P0 BRA `(.L_x_6) ;  /* 0x00000000001c8947 */ /* 0x000fea0003800000 */
[----:B------:R-:W0:Y:S02]  /*0aa0*/  LDC.64 R2, c[0x0][0x598] ;  /* 0x00016600ff027b82 */ /* 0x000e240000000a00 */
[----:B0-----:R-:W2:Y:S02]  /*0ab0*/  LDG.E.64 R2, desc[UR14][R2.64] ;  /* 0x0000000e02027981 */ /* 0x001ea4000c1e1b00 */
[----:B--2---:R-:W-:-:S04]  /*0ac0*/  ISETP.NE.U32.AND P0, PT, R2, RZ, PT ;  /* 0x000000ff0200720c */ /* 0x004fc80003f05070 */
[----:B------:R-:W-:-:S13]  /*0ad0*/  ISETP.NE.AND.EX P0, PT, R3, RZ, PT, P0 ;  /* 0x000000ff0300720c */ /* 0x000fda0003f05300 */
[----:B------:R-:W-:Y:S05]  /*0ae0*/  @!P0 BRA `(.L_x_6) ;  /* 0x0000000000088947 */ /* 0x000fea0003800000 */
[----:B------:R0:W5:Y:S01]  /*0af0*/  LD.E R14, desc[UR14][R2.64] ;  /* 0x0000000e020e7980 */ /* 0x000162000c101900 */
[----:B------:R-:W-:Y:S05]  /*0b00*/  BRA `(.L_x_7) ;  /* 0x0000000000207947 */ /* 0x000fea0003800000 */
.L_x_6:
[----:B------:R-:W-:Y:S02]  /*0b10*/  ULDC.64 UR4, c[0x0][0x588] ;  /* 0x0001620000047ab9 */ /* 0x000fe40000000a00 */
[----:B------:R-:W-:-:S04]  /*0b20*/  ISETP.NE.U32.AND P0, PT, RZ, UR4, PT ;  /* 0x00000004ff007c0c */ /* 0x000fc8000bf05070 */
[----:B------:R-:W-:-:S13]  /*0b30*/  ISETP.NE.AND.EX P0, PT, RZ, UR5, PT, P0 ;  /* 0x00000005ff007c0c */ /* 0x000fda000bf05300 */
[----:B------:R-:W-:Y:S05]  /*0b40*/  @!P0 BRA `(.L_x_8) ;  /* 0x00000000000c8947 */ /* 0x000fea0003800000 */
[----:B------:R-:W0:Y:S02]  /*0b50*/  LDC.64 R14, c[0x0][0x588] ;  /* 0x00016200ff0e7b82 */ /* 0x000e240000000a00 */
[----:B0-----:R1:W5:Y:S01]  /*0b60*/  LDG.E R14, desc[UR14][R14.64] ;  /* 0x0000000e0e0e7981 */ /* 0x001362000c1e1900 */
[----:B------:R-:W-:Y:S05]  /*0b70*/  BRA `(.L_x_7) ;  /* 0x0000000000047947 */ /* 0x000fea0003800000 */
.L_x_8:
[----:B------:R-:W2:Y:S02]  /*0b80*/  LDC R14, c[0x0][0x580] ;  /* 0x00016000ff0e7b82 */ /* 0x000ea40000000800 */
.L_x_7:
[----:B------:R-:W-:Y:S02]  /*0b90*/  ULDC.64 UR4, c[0x0][0x5a0] ;  /* 0x0001680000047ab9 */ /* 0x000fe40000000a00 */
[----:B------:R-:W-:-:S04]  /*0ba0*/  ISETP.NE.U32.AND P0, PT, RZ, UR4, PT ;  /* 0x00000004ff007c0c */ /* 0x000fc8000bf05070 */
[----:B------:R-:W-:-:S13]  /*0bb0*/  ISETP.NE.AND.EX P0, PT, RZ, UR5, PT, P0 ;  /* 0x00000005ff007c0c */ /* 0x000fda000bf05300 */
[----:B------:R-:W-:Y:S05]  /*0bc0*/  @!P0 BRA `(.L_x_9) ;  /* 0x00000000001c8947 */ /* 0x000fea0003800000 */
[----:B0-----:R-:W0:Y:S02]  /*0bd0*/  LDC.64 R2, c[0x0][0x5a0] ;  /* 0x00016800ff027b82 */ /* 0x001e240000000a00 */
[----:B0-----:R-:W3:Y:S02]  /*0be0*/  LDG.E.64 R2, desc[UR14][R2.64] ;  /* 0x0000000e02027981 */ /* 0x001ee4000c1e1b00 */
[----:B---3--:R-:W-:-:S04]  /*0bf0*/  ISETP.NE.U32.AND P0, PT, R2, RZ, PT ;  /* 0x000000ff0200720c */ /* 0x008fc80003f05070 */
[----:B------:R-:W-:-:S13]  /*0c00*/  ISETP.NE.AND.EX P0, PT, R3, RZ, PT, P0 ;  /* 0x000000ff0300720c */ /* 0x000fda0003f05300 */
[----:B------:R-:W-:Y:S05]  /*0c10*/  @!P0 BRA `(.L_x_9) ;  /* 0x0000000000088947 */ /* 0x000fea0003800000 */
[----:B-1----:R0:W5:Y:S01]  /*0c20*/  LD.E R15, desc[UR14][R2.64] ;  /* 0x0000000e020f7980 */ /* 0x002162000c101900 */
[----:B------:R-:W-:Y:S05]  /*0c30*/  BRA `(.L_x_10) ;  /* 0x0000000000207947 */ /* 0x000fea0003800000 */
.L_x_9:
[----:B------:R-:W-:Y:S02]  /*0c40*/  ULDC.64 UR4, c[0x0][0x590] ;  /* 0x0001640000047ab9 */ /* 0x000fe40000000a00 */
[----:B------:R-:W-:-:S04]  /*0c50*/  ISETP.NE.U32.AND P0, PT, RZ, UR4, PT ;  /* 0x00000004ff007c0c */ /* 0x000fc8000bf05070 */
[----:B------:R-:W-:-:S13]  /*0c60*/  ISETP.NE.AND.EX P0, PT, RZ, UR5, PT, P0 ;  /* 0x00000005ff007c0c */ /* 0x000fda000bf05300 */
[----:B------:R-:W-:Y:S05]  /*0c70*/  @!P0 BRA `(.L_x_11) ;  /* 0x00000000000c8947 */ /* 0x000fea0003800000 */
[----:B0-----:R-:W1:Y:S02]  /*0c80*/  LDC.64 R2, c[0x0][0x590] ;  /* 0x00016400ff027b82 */ /* 0x001e640000000a00 */
[----:B-1----:R1:W5:Y:S01]  /*0c90*/  LDG.E R15, desc[UR14][R2.64] ;  /* 0x0000000e020f7981 */ /* 0x002362000c1e1900 */
[----:B------:R-:W-:Y:S05]  /*0ca0*/  BRA `(.L_x_10) ;  /* 0x0000000000047947 */ /* 0x000fea0003800000 */
.L_x_11:
[----:B-1----:R-:W3:Y:S02]  /*0cb0*/  LDC R15, c[0x0][0x584] ;  /* 0x00016100ff0f7b82 */ /* 0x002ee40000000800 */
.L_x_10:
[----:B------:R-:W4:Y:S01]  /*0cc0*/  LDC R0, c[0x0][0x65c] ;  /* 0x00019700ff007b82 */ /* 0x000f220000000800 */
[----:B------:R-:W-:Y:S01]  /*0cd0*/  ULDC UR8, c[0x0][0x28c] ;  /* 0x0000a30000087ab9 */ /* 0x000fe20000000800 */
[----:B------:R-:W-:Y:S01]  /*0ce0*/  ISETP.NE.AND P0, PT, R5, 0x2, PT ;  /* 0x000000020500780c */ /* 0x000fe20003f05270 */
[----:B------:R-:W-:Y:S01]  /*0cf0*/  UIADD3 UR8, UR8, 0x7f, URZ ;  /* 0x0000007f08087890 */ /* 0x000fe2000fffe03f */
[----:B------:R-:W-:Y:S01]  /*0d00*/  IMAD.U32 R4, RZ, RZ, UR13 ;  /* 0x0000000dff047e24 */ /* 0x000fe2000f8e00ff */
[----:B------:R-:W-:Y:S01]  /*0d10*/  UMOV UR5, URZ ;  /* 0x0000003f00057c82 */ /* 0x000fe20008000000 */
[----:B------:R-:W-:Y:S01]  /*0d20*/  UMOV UR4, URZ ;  /* 0x0000003f00047c82 */ /* 0x000fe20008000000 */
[----:B------:R-:W-:-:S04]  /*0d30*/  USHF.R.S32.HI UR9, URZ, 0x1f, UR8 ;  /* 0x0000001f3f097899 */ /* 0x000fc80008011408 */
[----:B------:R-:W-:Y:S01]  /*0d40*/  ULEA.HI UR9, UR9, UR8, URZ, 0x7 ;  /* 0x0000000809097291 */ /* 0x000fe2000f8f383f */
[----:B----4-:R-:W-:-:S13]  /*0d50*/  ISETP.NE.AND P2, PT, R0, 0x1, PT ;  /* 0x000000010000780c */ /* 0x010fda0003f45270 */
[----:B01----:R-:W0:Y:S01]  /*0d60*/  @P2 LDC R3, c[0x0][0x10] ;  /* 0x00000400ff032b82 */ /* 0x003e220000000800 */
[----:B------:R-:W-:Y:S02]  /*0d70*/  @P2 IMAD.MOV.U32 R17, RZ, RZ, RZ ;  /* 0x000000ffff112224 */ /* 0x000fe400078e00ff */
[----:B------:R-:W-:-:S05]  /*0d80*/  @P2 IMAD.MOV.U32 R5, RZ, RZ, RZ ;  /* 0x000000ffff052224 */ /* 0x000fca00078e00ff */
[----:B------:R-:W1:Y:S01]  /*0d90*/  @!P2 LDC R9, c[0x0][0xc] ;  /* 0x00000300ff09ab82 */ /* 0x000e620000000800 */
[----:B------:R-:W-:Y:S01]  /*0da0*/  ULDC UR6, c[0x0][0xc] ;  /* 0x0000030000067ab9 */ /* 0x000fe20000000800 */
[----:B------:R-:W-:Y:S02]  /*0db0*/  ULDC UR7, c[0x0][0x10] ;  /* 0x0000040000077ab9 */ /* 0x000fe40000000800 */
[----:B------:R-:W-:-:S04]  /*0dc0*/  UIMAD.WIDE.U32 UR6, UR6, UR7, URZ ;  /* 0x00000007060672a5 */ /* 0x000fc8000f8e003f */
[----:B------:R-:W4:Y:S01]  /*0dd0*/  LDC R8, c[0x0][0x14] ;  /* 0x00000500ff087b82 */ /* 0x000f220000000800 */
[----:B0-----:R-:W-:Y:S01]  /*0de0*/  @P2 IMAD.WIDE.U32 R2, R3, UR13, R16 ;  /* 0x0000000d03022c25 */ /* 0x001fe2000f8e0010 */
[----:B------:R-:W-:-:S03]  /*0df0*/  USHF.R.S32.HI UR13, URZ, 0x7, UR9 ;  /* 0x000000073f0d7899 */ /* 0x000fc60008011409 */
[----:B------:R-:W-:Y:S02]  /*0e00*/  @P2 IMAD.IADD R3, R3, 0x1, R5 ;  /* 0x0000000103032824 */ /* 0x000fe400078e0205 */
[----:B------:R-:W-:Y:S02]  /*0e10*/  IMAD.MOV.U32 R5, RZ, RZ, RZ ;  /* 0x000000ffff057224 */ /* 0x000fe400078e00ff */
[----:B-1----:R-:W-:-:S04]  /*0e20*/  @!P2 IMAD.WIDE.U32 R4, R16, R9, R4 ;  /* 0x000000091004a225 */ /* 0x002fc800078e0004 */
[----:B------:R-:W-:Y:S02]  /*0e30*/  @!P2 IMAD.MOV.U32 R2, RZ, RZ, R4 ;  /* 0x000000ffff02a224 */ /* 0x000fe400078e0004 */
[C---:B----4-:R-:W-:Y:S02]  /*0e40*/  IMAD R21, R8.reuse, UR7, RZ ;  /* 0x0000000708157c24 */ /* 0x050fe4000f8e02ff */
[----:B------:R-:W-:Y:S01]  /*0e50*/  IMAD.WIDE.U32 R8, R8, UR6, RZ ;  /* 0x0000000608087c25 */ /* 0x000fe2000f8e00ff */
[----:B------:R-:W-:-:S03]  /*0e60*/  ULDC.64 UR6, c[0x0][0x650] ;  /* 0x0001940000067ab9 */ /* 0x000fc60000000a00 */
[----:B------:R-:W-:Y:S02]  /*0e70*/  @!P2 IMAD.MOV.U32 R3, RZ, RZ, R5 ;  /* 0x000000ffff03a224 */ /* 0x000fe400078e0005 */
[----:B------:R-:W-:Y:S01]  /*0e80*/  IMAD.IADD R0, R9, 0x1, R21 ;  /* 0x0000000109007824 */ /* 0x000fe200078e0215 */
[----:B------:R-:W-:Y:S06]  /*0e90*/  @P0 BRA `(.L_x_12) ;  /* 0x0000000000200947 */ /* 0x000fec0003800000 */
[----:B------:R-:W-:Y:S01]  /*0ea0*/  UISETP.GE.U32.AND UP0, UPT, UR13, 0x9, UPT ;  /* 0x000000090d00788c */ /* 0x000fe2000bf06070 */
[----:B------:R-:W-:Y:S01]  /*0eb0*/  IADD3 R2, P0, R2, R8, RZ ;  /* 0x0000000802027210 */ /* 0x000fe20007f1e0ff */
[----:B------:R-:W-:-:S04]  /*0ec0*/  UIMAD.WIDE.U32 UR4, UR13, 0x38e38e39, URZ ;  /* 0x38e38e390d0478a5 */ /* 0x000fc8000f8e003f */
[----:B------:R-:W-:Y:S01]  /*0ed0*/  USHF.R.U32.HI UR5, URZ, 0x1, UR5 ;  /* 0x000000013f057899 */ /* 0x000fe20008011605 */
[----:B------:R-:W-:Y:S02]  /*0ee0*/  IMAD.X R3, R0, 0x1, R3, P0 ;  /* 0x0000000100037824 */ /* 0x000fe400000e0603 */
[----:B------:R-:W-:Y:S02]  /*0ef0*/  UMOV UR4, URZ ;  /* 0x0000003f00047c82 */ /* 0x000fe40008000000 */
[----:B------:R-:W-:Y:S02]  /*0f00*/  @UP0 ULOP3.LUT UR4, UR5, 0x1, URZ, 0xc0, !UPT ;  /* 0x0000000105040892 */ /* 0x000fe4000f8ec03f */
[----:B------:R-:W-:-:S12]  /*0f10*/  UIMAD UR5, UR5, -0x9, UR13 ;  /* 0xfffffff7050578a4 */ /* 0x000fd8000f8e020d */
.L_x_12:
[----:B------:R-:W-:Y:S01]  /*0f20*/  ISETP.GE.U32.AND P0, PT, R2, UR6, PT ;  /* 0x0000000602007c0c */ /* 0x000fe2000bf06070 */
[----:B------:R-:W-:Y:S01]  /*0f30*/  IMAD.MOV.U32 R6, RZ, RZ, -0x1 ;  /* 0xffffffffff067424 */ /* 0x000fe200078e00ff */
[----:B------:R-:W-:Y:S01]  /*0f40*/  PRMT R20, RZ, 0x7610, R20 ;  /* 0x00007610ff147816 */ /* 0x000fe20000000014 */
[----:B------:R-:W-:Y:S01]  /*0f50*/  IMAD.MOV.U32 R5, RZ, RZ, -0x1 ;  /* 0xffffffffff057424 */ /* 0x000fe200078e00ff */
[----:B------:R-:W-:Y:S01]  /*0f60*/  ISETP.GE.U32.AND.EX P0, PT, R3, UR7, PT, P0 ;  /* 0x0000000703007c0c */ /* 0x000fe2000bf06100 */
[----:B------:R-:W-:-:S12]  /*0f70*/  IMAD.MOV.U32 R4, RZ, RZ, -0x1 ;  /* 0xffffffffff047424 */ /* 0x000fd800078e00ff */
[----:B------:R-:W-:Y:S05]  /*0f80*/  @P0 BRA `(.L_x_13) ;  /* 0x0000000400240947 */ /* 0x000fea0003800000 */
[----:B------:R-:W0:Y:S01]  /*0f90*/  LDC.64 R28, c[0x0][0x628] ;  /* 0x00018a00ff1c7b82 */ /* 0x000e220000000a00 */
[----:B------:R-:W-:Y:S02]  /*0fa0*/  IMAD.MOV.U32 R4, RZ, RZ, R2 ;  /* 0x000000ffff047224 */ /* 0x000fe400078e0002 */
[----:B------:R-:W-:-:S05]  /*0fb0*/  IMAD.MOV.U32 R5, RZ, RZ, R3 ;  /* 0x000000ffff057224 */ /* 0x000fca00078e0003 */
[----:B------:R-:W1:Y:S08]  /*0fc0*/  LDC R6, c[0x0][0x630] ;  /* 0x00018c00ff067b82 */ /* 0x000e700000000800 */
[----:B------:R-:W4:Y:S01]  /*0fd0*/  LDC.64 R30, c[0x0][0x620] ;  /* 0x00018800ff1e7b82 */ /* 0x000f220000000a00 */
[----:B0-----:R-:W-:-:S04]  /*0fe0*/  ISETP.NE.U32.AND P0, PT, R28, RZ, PT ;  /* 0x000000ff1c00720c */ /* 0x001fc80003f05070 */
[----:B------:R-:W-:-:S13]  /*0ff0*/  ISETP.NE.AND.EX P0, PT, R29, RZ, PT, P0 ;  /* 0x000000ff1d00720c */ /* 0x000fda0003f05300 */
[----:B-1--4-:R-:W-:Y:S05]  /*1000*/  @!P0 BRA `(.L_x_14) ;  /* 0x0000000000288947 */ /* 0x012fea0003800000 */
[----:B------:R-:W0:Y:S02]  /*1010*/  LDC R23, c[0x0][0x634] ;  /* 0x00018d00ff177b82 */ /* 0x000e240000000800 */
[----:B0-----:R-:W-:-:S05]  /*1020*/  IADD3 R23, P0, R2, R23, RZ ;  /* 0x0000001702177210 */ /* 0x001fca0007f1e0ff */
[----:B------:R-:W-:-:S04]  /*1030*/  IMAD.X R27, RZ, RZ, R3, P0 ;  /* 0x000000ffff1b7224 */ /* 0x000fc800000e0603 */
[----:B------:R-:W-:-:S04]  /*1040*/  IMAD.WIDE.U32 R4, R27, R28, RZ ;  /* 0x0000001c1b047225 */ /* 0x000fc800078e00ff */
[----:B------:R-:W-:-:S04]  /*1050*/  IMAD.WIDE.U32 R20, P0, R23, R29, R4 ;  /* 0x0000001d17147225 */ /* 0x000fc80007800004 */
[----:B------:R-:W-:-:S04]  /*1060*/  IMAD.WIDE.U32 R4, R23, R28, RZ ;  /* 0x0000001c17047225 */ /* 0x000fc800078e00ff */
[----:B------:R-:W-:Y:S01]  /*1070*/  IMAD.X R23, RZ, RZ, RZ, P0 ;  /* 0x000000ffff177224 */ /* 0x000fe200000e06ff */
[----:B------:R-:W-:Y:S01]  /*1080*/  IADD3 RZ, P0, R5, R20, RZ ;  /* 0x0000001405ff7210 */ /* 0x000fe20007f1e0ff */
[----:B------:R-:W-:-:S04]  /*1090*/  IMAD.MOV.U32 R22, RZ, RZ, R21 ;  /* 0x000000ffff167224 */ /* 0x000fc800078e0015 */
[----:B------:R-:W-:-:S08]  /*10a0*/  IMAD.WIDE.U32.X R4, R27, R29, R22, P0 ;  /* 0x0000001d1b047225 */ /* 0x000fd000000e0416 */
.L_x_14:
[----:B------:R-:W0:Y:S01]  /*10b0*/  LDC.64 R32, c[0x0][0x640] ;  /* 0x00019000ff207b82 */ /* 0x000e220000000a00 */
[-CC-:B------:R-:W-:Y:S01]  /*10c0*/  SHF.R.U64 R36, R4, R6.reuse, R5.reuse ;  /* 0x0000000604247219 */ /* 0x180fe20000001205 */
[----:B------:R-:W-:Y:S01]  /*10d0*/  IMAD.MOV.U32 R37, RZ, RZ, 0x1 ;  /* 0x00000001ff257424 */ /* 0x000fe200078e00ff */
[----:B------:R-:W-:Y:S02]  /*10e0*/  SHF.R.U32.HI R4, RZ, R6, R5 ;  /* 0x00000006ff047219 */ /* 0x000fe40000011605 */
[----:B------:R-:W-:-:S03]  /*10f0*/  IADD3 R21, P0, RZ, -R36, RZ ;  /* 0x80000024ff157210 */ /* 0x000fc60007f1e0ff */
[----:B------:R-:W1:Y:S02]  /*1100*/  LDC R20, c[0x0][0x618] ;  /* 0x00018600ff147b82 */ /* 0x000e640000000800 */
[----:B------:R-:W-:-:S04]  /*1110*/  IMAD.X R5, RZ, RZ, ~R4, P0 ;  /* 0x000000ffff057224 */ /* 0x000fc800000e0e04 */
[-C--:B------:R-:W-:Y:S02]  /*1120*/  IMAD R6, R5, R30.reuse, RZ ;  /* 0x0000001e05067224 */ /* 0x080fe400078e02ff */
[----:B------:R-:W4:Y:S01]  /*1130*/  LDC R23, c[0x0][0x608] ;  /* 0x00018200ff177b82 */ /* 0x000f220000000800 */
[----:B------:R-:W-:-:S04]  /*1140*/  IMAD.WIDE.U32 R4, R21, R30, R2 ;  /* 0x0000001e15047225 */ /* 0x000fc800078e0002 */
[----:B------:R-:W-:-:S03]  /*1150*/  IMAD R21, R21, R31, R6 ;  /* 0x0000001f15157224 */ /* 0x000fc600078e0206 */
[----:B------:R-:W2:Y:S01]  /*1160*/  LDC R28, c[0x0][0x658] ;  /* 0x00019600ff1c7b82 */ /* 0x000ea20000000800 */
[----:B------:R-:W-:Y:S01]  /*1170*/  IMAD.IADD R5, R5, 0x1, R21 ;  /* 0x0000000105057824 */ /* 0x000fe200078e0215 */
[----:B0-----:R-:W-:Y:S01]  /*1180*/  ISETP.NE.U32.AND P0, PT, R32, RZ, PT ;  /* 0x000000ff2000720c */ /* 0x001fe20003f05070 */
[----:B------:R-:W-:-:S03]  /*1190*/  IMAD.MOV.U32 R21, RZ, RZ, -0x1 ;  /* 0xffffffffff157424 */ /* 0x000fc600078e00ff */
[----:B------:R-:W-:Y:S02]  /*11a0*/  ISETP.NE.AND.EX P0, PT, R33, RZ, PT, P0 ;  /* 0x000000ff2100720c */ /* 0x000fe40003f05300 */
[----:B------:R-:W0:Y:S01]  /*11b0*/  LDC R31, c[0x0][0x600] ;  /* 0x00018000ff1f7b82 */ /* 0x000e220000000800 */
[-CC-:B-1----:R-:W-:Y:S02]  /*11c0*/  SHF.R.U64 R29, R4, R20.reuse, R5.reuse ;  /* 0x00000014041d7219 */ /* 0x182fe40000001205 */
[----:B------:R-:W-:-:S05]  /*11d0*/  SHF.R.U32.HI R4, RZ, R20, R5 ;  /* 0x00000014ff047219 */ /* 0x000fca0000011605 */
[----:B------:R-:W1:Y:S01]  /*11e0*/  LDC R30, c[0x0][0x648] ;  /* 0x00019200ff1e7b82 */ /* 0x000e620000000800 */
[-CC-:B----4-:R-:W-:Y:S02]  /*11f0*/  SHF.R.U64 R39, R29, R23.reuse, R4.reuse ;  /* 0x000000171d277219 */ /* 0x190fe40000001204 */
[----:B------:R-:W-:-:S05]  /*1200*/  SHF.R.U32.HI R5, RZ, R23, R4 ;  /* 0x00000017ff057219 */ /* 0x000fca0000011604 */
[----:B------:R-:W4:Y:S01]  /*1210*/  LDC R35, c[0x0][0x638] ;  /* 0x00018e00ff237b82 */ /* 0x000f220000000800 */
[-C--:B--2---:R-:W-:Y:S02]  /*1220*/  SHF.L.U32 R4, R21, R28.reuse, RZ ;  /* 0x0000001c15047219 */ /* 0x084fe400000006ff */
[--C-:B------:R-:W-:Y:S02]  /*1230*/  SHF.R.U64 R38, R39, R28, R5.reuse ;  /* 0x0000001c27267219 */ /* 0x100fe40000001205 */
[----:B------:R-:W-:Y:S02]  /*1240*/  LOP3.LUT R6, RZ, R4, RZ, 0x33, !PT ;  /* 0x00000004ff067212 */ /* 0x000fe400078e33ff */
[----:B------:R-:W-:Y:S01]  /*1250*/  SHF.R.U32.HI R5, RZ, R28, R5 ;  /* 0x0000001cff057219 */ /* 0x000fe20000011605 */
[----:B------:R-:W2:Y:S01]  /*1260*/  LDC R34, c[0x0][0x610] ;  /* 0x00018400ff227b82 */ /* 0x000ea20000000800 */
[----:B------:R-:W-:Y:S01]  /*1270*/  IMAD.MOV.U32 R4, RZ, RZ, R38 ;  /* 0x000000ffff047224 */ /* 0x000fe200078e0026 */
[----:B------:R-:W-:Y:S06]  /*1280*/  @!P0 BRA `(.L_x_15) ;  /* 0x0000000000288947 */ /* 0x000fec0003800000 */
[----:B------:R-:W3:Y:S02]  /*1290*/  LDC R23, c[0x0][0x64c] ;  /* 0x00019300ff177b82 */ /* 0x000ee40000000800 */
[----:B---3--:R-:W-:-:S05]  /*12a0*/  IADD3 R23, P0, R38, R23, RZ ;  /* 0x0000001726177210 */ /* 0x008fca0007f1e0ff */
        /* <DEDUP_REMOVED lines=8> */
.L_x_15:
[----:B-1----:R-:W-:Y:S01]  /*1330*/  SHF.R.U64 R17, R4, R30, R5 ;  /* 0x0000001e04117219 */ /* 0x002fe20000001205 */
[----:B------:R-:W-:Y:S01]  /*1340*/  @P2 IMAD R24, R25, R26, R16 ;  /* 0x0000001a19182224 */ /* 0x000fe200078e0210 */
[----:B------:R-:W-:Y:S02]  /*1350*/  SHF.L.U32 R4, R37, R28, RZ ;  /* 0x0000001c25047219 */ /* 0x000fe400000006ff */
[----:B------:R-:W-:Y:S01]  /*1360*/  LOP3.LUT R5, R39, R6, RZ, 0xc0, !PT ;  /* 0x0000000627057212 */ /* 0x000fe200078ec0ff */
[----:B0-----:R-:W-:Y:S02]  /*1370*/  VIADD R6, R31, 0xffffffff ;  /* 0xffffffff1f067836 */ /* 0x001fe40000000000 */
[----:B------:R-:W-:Y:S02]  /*1380*/  IMAD.MOV R20, RZ, RZ, -R17 ;  /* 0x000000ffff147224 */ /* 0x000fe400078e0a11 */
[----:B------:R-:W-:Y:S01]  /*1390*/  IMAD R5, R4, R17, R5 ;  /* 0x0000001104057224 */ /* 0x000fe200078e0205 */
[----:B------:R-:W-:Y:S01]  /*13a0*/  LOP3.LUT R17, R29, R6, RZ, 0xc0, !PT ;  /* 0x000000061d117212 */ /* 0x000fe200078ec0ff */
[----:B----4-:R-:W-:-:S02]  /*13b0*/  IMAD R4, R20, R35, R38 ;  /* 0x0000002314047224 */ /* 0x010fc400078e0226 */
[----:B--2---:R-:W-:Y:S02]  /*13c0*/  IMAD R6, R5, R34, R24 ;  /* 0x0000002205067224 */ /* 0x004fe400078e0218 */
[----:B------:R-:W-:Y:S02]  /*13d0*/  IMAD R17, R4, R31, R17 ;  /* 0x0000001f04117224 */ /* 0x000fe400078e0211 */
[----:B------:R-:W-:Y:S02]  /*13e0*/  IMAD.MOV.U32 R20, RZ, RZ, 0x1 ;  /* 0x00000001ff147424 */ /* 0x000fe400078e00ff */
[----:B------:R-:W-:Y:S01]  /*13f0*/  IMAD.MOV.U32 R4, RZ, RZ, R36 ;  /* 0x000000ffff047224 */ /* 0x000fe200078e0024 */
[----:B------:R-:W-:Y:S02]  /*1400*/  SEL R5, R17, R6, !P2 ;  /* 0x0000000611057207 */ /* 0x000fe40005000000 */
[----:B------:R-:W-:-:S07]  /*1410*/  SEL R6, R6, R17, !P2 ;  /* 0x0000001106067207 */ /* 0x000fce0005000000 */
.L_x_13:
[----:B------:R-:W-:Y:S05]  /*1420*/  @!P3 BRA `(.L_x_16) ;  /* 0x00000000000cb947 */ /* 0x000fea0003800000 */
[----:B------:R-:W-:Y:S01]  /*1430*/  UCGABAR_WAIT ;  /* 0x0000000000007dc7 */ /* 0x000fe20008000000 */
[----:B------:R-:W-:Y:S01]  /*1440*/  CCTL.IVALL ;  /* 0x00000000ff00798f */ /* 0x000fe20002000000 */
[----:B------:R-:W-:Y:S05]  /*1450*/  BRA `(.L_x_17) ;  /* 0x0000000000047947 */ /* 0x000fea0003800000 */
.L_x_16:
[----:B------:R-:W-:Y:S06]  /*1460*/  BAR.SYNC.DEFER_BLOCKING 0x0 ;  /* 0x0000000000007b1d */ /* 0x000fec0000010000 */
.L_x_17:
[----:B------:R-:W-:Y:S05]  /*1470*/  @!P4 BRA `(.L_x_18) ;  /* 0x0000006c00c8c947 */ /* 0x000fea0003800000 */
[----:B------:R-:W-:-:S13]  /*1480*/  ISETP.GT.U32.AND P0, PT, R40, 0x1, PT ;  /* 0x000000012800780c */ /* 0x000fda0003f04070 */
[----:B------:R-:W-:Y:S05]  /*1490*/  @P0 EXIT ;  /* 0x000000000000094d */ /* 0x000fea0003800000 */
.L_x_19:
[----:B------:R-:W-:-:S08]  /*14a0*/  NOP ;  /* 0x0000000000007918 */ /* 0x000fd00000000000 */
[----:B------:R-:W0:Y:S02]  /*14b0*/  USETMAXREG.TRY_ALLOC.CTAPOOL UP0, 0xe8 ;  /* 0x000000e8000079c8 */ /* 0x000e240008000600 */
[----:B0-----:R-:W-:-:S13]  /*14c0*/  PLOP3.LUT P0, PT, PT, PT, UP0, 0x80, 0x0 ;  /* 0x000000000000781c */ /* 0x001fda0003f0f008 */
[----:B------:R-:W-:Y:S05]  /*14d0*/  @!P0 BRA `(.L_x_19) ;  /* 0xfffffffc00f08947 */ /* 0x000fea000383ffff */
[----:B------:R-:W-:-:S13]  /*14e0*/  LOP3.LUT P0, RZ, R20, 0xff, RZ, 0xc0, !PT ;  /* 0x000000ff14ff7812 */ /* 0x000fda000780c0ff */
[----:B------:R-:W-:Y:S05]  /*14f0*/  @!P0 EXIT ;  /* 0x000000000000894d */ /* 0x000fea0003800000 */
[----:B------:R-:W0:Y:S01]  /*1500*/  S2UR UR6, SR_CgaCtaId ;  /* 0x00000000000679c3 */ /* 0x000e220000008800 */
[CC--:B------:R-:W-:Y:S01]  /*1510*/  LEA.HI R11, R19.reuse, R10.reuse, RZ, 0x2 ;  /* 0x0000000a130b7211 */ /* 0x0c0fe200078f10ff */
[----:B------:R-:W-:Y:S01]  /*1520*/  UIADD3 UR7, UR11, -0x1, URZ ;  /* 0xffffffff0b077890 */ /* 0x000fe2000fffe03f */
[----:B------:R-:W-:Y:S01]  /*1530*/  LEA.HI R19, R19, R10, RZ, 0x5 ;  /* 0x0000000a13137211 */ /* 0x000fe200078f28ff */
[----:B------:R-:W-:Y:S01]  /*1540*/  UMOV UR9, 0x400 ;  /* 0x0000040000097882 */ /* 0x000fe20000000000 */
[--C-:B------:R-:W-:Y:S01]  /*1550*/  SHF.R.S32.HI R18, RZ, 0x2, R11.reuse ;  /* 0x00000002ff127819 */ /* 0x100fe2000001140b */
[----:B------:R-:W-:Y:S01]  /*1560*/  UISETP.LT.AND UP0, UPT, UR13, 0x1, UPT ;  /* 0x000000010d00788c */ /* 0x000fe2000bf01270 */
[----:B------:R-:W-:Y:S01]  /*1570*/  SHF.R.S32.HI R17, RZ, 0x1f, R11 ;  /* 0x0000001fff117819 */ /* 0x000fe2000001140b */
[----:B------:R-:W-:Y:S01]  /*1580*/  USHF.L.U32 UR21, UR13, 0x1, URZ ;  /* 0x000000010d157899 */ /* 0x000fe2000800063f */
[----:B------:R-:W-:Y:S01]  /*1590*/  LOP3.LUT R11, R11, 0xfffffffc, RZ, 0xc0, !PT ;  /* 0xfffffffc0b0b7812 */ /* 0x000fe200078ec0ff */
[----:B------:R-:W-:Y:S01]  /*15a0*/  USEL UR10, UR13, 0x1, UP0 ;  /* 0x000000010d0a7887 */ /* 0x000fe20008000000 */
[----:B------:R-:W-:Y:S01]  /*15b0*/  LEA.HI R17, R17, R18, RZ, 0x3 ;  /* 0x0000001211117211 */ /* 0x000fe200078f18ff */
[----:B------:R-:W-:Y:S01]  /*15c0*/  UISETP.NE.AND UP0, UPT, UR7, URZ, UPT ;  /* 0x0000003f0700728c */ /* 0x000fe2000bf05270 */
[----:B------:R-:W-:Y:S01]  /*15d0*/  LOP3.LUT R148, R7, 0x1, RZ, 0xfc, !PT ;  /* 0x0000000107947812 */ /* 0x000fe200078efcff */
[----:B------:R-:W-:Y:S01]  /*15e0*/  IMAD.IADD R16, R10, 0x1, -R11 ;  /* 0x000000010a107824 */ /* 0x000fe200078e0a0b */
[----:B------:R-:W-:Y:S01]  /*15f0*/  LOP3.LUT R17, R17, 0xfffffff8, RZ, 0xc0, !PT ;  /* 0xfffffff811117812 */ /* 0x000fe200078ec0ff */
[----:B------:R-:W-:-:S04]  /*1600*/  UIADD3 UR10, -UR10, UR13, URZ ;  /* 0x0000000d0a0a7290 */ /* 0x000fc8000fffe13f */
[----:B------:R-:W-:Y:S01]  /*1610*/  IMAD.IADD R18, R18, 0x1, -R17 ;  /* 0x0000000112127824 */ /* 0x000fe200078e0a11 */
[----:B------:R-:W-:Y:S01]  /*1620*/  SHF.R.S32.HI R17, RZ, 0x5, R19 ;  /* 0x00000005ff117819 */ /* 0x000fe20000011413 */
[----:B0-----:R-:W-:-:S03]  /*1630*/  ULEA UR9, UR6, UR9, 0x18 ;  /* 0x0000000906097291 */ /* 0x001fc6000f8ec03f */
[--C-:B------:R-:W-:Y:S01]  /*1640*/  SHF.R.S32.HI R19, RZ, 0x1f, R18.reuse ;  /* 0x0000001fff137819 */ /* 0x100fe20000011412 */
[----:B------:R-:W-:Y:S01]  /*1650*/  USHF.L.U32 UR6, UR7, 0x3, URZ ;  /* 0x0000000307067899 */ /* 0x000fe2000800063f */
[C-C-:B------:R-:W-:Y:S01]  /*1660*/  IMAD R20, R17.reuse, -0x10, -R18.reuse ;  /* 0xfffffff011147824 */ /* 0x140fe200078e0a12 */
[----:B------:R-:W-:Y:S02]  /*1670*/  USEL UR7, URZ, 0x1, UP0 ;  /* 0x000000013f077887 */ /* 0x000fe40008000000 */
[----:B------:R-:W-:Y:S01]  /*1680*/  ULOP3.LUT UR6, UR6, 0x8, URZ, 0xc0, !UPT ;  /* 0x0000000806067892 */ /* 0x000fe2000f8ec03f */
[----:B------:R-:W-:Y:S01]  /*1690*/  IMAD.WIDE R10, R17, 0x10, R18 ;  /* 0x00000010110a7825 */ /* 0x000fe200078e0212 */
[----:B------:R-:W-:Y:S02]  /*16a0*/  UIADD3 UR22, UR9, 0xa0, URZ ;  /* 0x000000a009167890 */ /* 0x000fe4000fffe03f */
[----:B------:R-:W-:Y:S01]  /*16b0*/  ULOP3.LUT UR23, UR6, 0x8, URZ, 0x3c, !UPT ;  /* 0x0000000806177892 */ /* 0x000fe2000f8e3c3f */
[----:B------:R-:W-:Y:S01]  /*16c0*/  IMAD.U32 R150, RZ, RZ, UR7 ;  /* 0x00000007ff967e24 */ /* 0x000fe2000f8e00ff */
[----:B------:R-:W-:-:S02]  /*16d0*/  ULOP3.LUT UR12, UR6, 0x18, URZ, 0x3c, !UPT ;  /* 0x00000018060c7892 */ /* 0x000fc4000f8e3c3f */
[----:B------:R-:W-:Y:S01]  /*16e0*/  ULEA UR11, UR11, UR22, 0x3 ;  /* 0x000000160b0b7291 */ /* 0x000fe2000f8e183f */
[----:B------:R-:W-:Y:S02]  /*16f0*/  ULDC UR6, c[0x0][0x284] ;  /* 0x0000a10000067ab9 */ /* 0x000fe40000000800 */
[----:B------:R-:W-:-:S09]  /*1700*/  VIADD R17, R20, UR6 ;  /* 0x0000000614117c36 */ /* 0x000fd20008000000 */
.L_x_174:
[----:B------:R-:W-:Y:S01]  /*1710*/  SHF.L.U32 R18, R150, 0x1f, RZ ;  /* 0x0000001f96127819 */ /* 0x000fe200000006ff */
[----:B------:R-:W0:Y:S01]  /*1720*/  LDC R19, c[0x0][0x28c] ;  /* 0x0000a300ff137b82 */ /* 0x000e220000000800 */
[----:B------:R-:W-:Y:S01]  /*1730*/  UMOV UR6, URZ ;  /* 0x0000003f00067c82 */ /* 0x000fe20008000000 */
[----:B------:R-:W-:Y:S01]  /*1740*/  UMOV UR20, UR5 ;  /* 0x0000000500147c82 */ /* 0x000fe20008000000 */
[----:B-1----:R-:W1:Y:S01]  /*1750*/  SYNCS.PHASECHK.TRANS64.TRYWAIT P0, [UR11+-0x8], R18 ;  /* 0xfffff812ff0075a7 */ /* 0x002e62000800014b */
[----:B0-----:R-:W-:Y:S01]  /*1760*/  ISETP.GE.AND P1, PT, R19, 0x1, PT ;  /* 0x000000011300780c */ /* 0x001fe20003f26270 */
[----:B-1-34-:R-:W-:-:S12]  /*1770*/  @!P0 BRA `(.L_x_20) ;  /* 0x00000080000c8947 */ /* 0x01afd80003800000 */
.L_x_201:
[----:B------:R-:W-:Y:S01]  /*1780*/  UMOV UR7, URZ ;  /* 0x0000003f00077c82 */ /* 0x000fe20008000000 */
[----:B------:R-:W-:Y:S01]  /*1790*/  UMOV UR8, URZ ;  /* 0x0000003f00087c82 */ /* 0x000fe20008000000 */
[----:B------:R-:W-:Y:S02]  /*17a0*/  CS2R R88, SRZ ;  /* 0x0000000000587805 */ /* 0x000fe4000001ff00 */
[----:B------:R-:W-:Y:S02]  /*17b0*/  CS2R R22, SRZ ;  /* 0x0000000000167805 */ /* 0x000fe4000001ff00 */
[----:B------:R-:W-:Y:S02]  /*17c0*/  CS2R R90, SRZ ;  /* 0x00000000005a7805 */ /* 0x000fe4000001ff00 */
[----:B------:R-:W-:Y:S02]  /*17d0*/  CS2R R92, SRZ ;  /* 0x00000000005c7805 */ /* 0x000fe4000001ff00 */
[----:B------:R-:W-:-:S02]  /*17e0*/  CS2R R94, SRZ ;  /* 0x00000000005e7805 */ /* 0x000fc4000001ff00 */
[----:B------:R-:W-:Y:S02]  /*17f0*/  CS2R R96, SRZ ;  /* 0x0000000000607805 */ /* 0x000fe4000001ff00 */
        /* <DEDUP_REMOVED lines=24> */
[----:B------:R-:W-:Y:S01]  /*1980*/  CS2R R146, SRZ ;  /* 0x0000000000927805 */ /* 0x000fe2000001ff00 */
[----:B------:R-:W-:Y:S01]  /*1990*/  IMAD.MOV.U32 R149, RZ, RZ, RZ ;  /* 0x000000ffff957224 */ /* 0x000fe200078e00ff */
[----:B------:R-:W-:Y:S01]  /*19a0*/  CS2R R24, SRZ ;  /* 0x0000000000187805 */ /* 0x000fe2000001ff00 */
[----:B------:R-:W-:Y:S01]  /*19b0*/  IMAD.MOV.U32 R151, RZ, RZ, RZ ;  /* 0x000000ffff977224 */ /* 0x000fe200078e00ff */
[----:B------:R-:W-:Y:S01]  /*19c0*/  CS2R R26, SRZ ;  /* 0x00000000001a7805 */ /* 0x000fe2000001ff00 */
[----:B------:R-:W-:Y:S01]  /*19d0*/  IMAD.U32 R152, RZ, RZ, UR4 ;  /* 0x00000004ff987e24 */ /* 0x000fe2000f8e00ff */
        /* <DEDUP_REMOVED lines=29> */
[----:B------:R-:W-:Y:S01]  /*1bb0*/  CS2R R86, SRZ ;  /* 0x0000000000567805 */ /* 0x000fe2000001ff00 */
[----:B------:R-:W-:Y:S06]  /*1bc0*/  @!P1 BRA `(.L_x_21) ;  /* 0x00000008006c9947 */ /* 0x000fec0003800000 */
[----:B------:R-:W-:-:S13]  /*1bd0*/  ISETP.NE.AND P1, PT, R148, 0x3, PT ;  /* 0x000000039400780c */ /* 0x000fda0003f25270 */
[----:B------:R-:W-:Y:S05]  /*1be0*/  @!P1 BRA `(.L_x_22) ;  /* 0x0000000000049947 */ /* 0x000fea0003800000 */
[----:B------:R-:W-:Y:S01]  /*1bf0*/  BPT.TRAP 0x1 ;  /* 0x000000040000795c */ /* 0x000fe20000300000 */
.L_x_22:
[----:B------:R-:W-:Y:S01]  /*1c00*/  ULEA UR6, UR5, UR9, 0x3 ;  /* 0x0000000905067291 */ /* 0x000fe2000f8e183f */
[----:B0-----:R-:W-:-:S05]  /*1c10*/  IMAD.U32 R18, RZ, RZ, UR4 ;  /* 0x00000004ff127e24 */ /* 0x001fca000f8e00ff */
[----:B------:R-:W-:-:S04]  /*1c20*/  SHF.L.U32 R18, R18, 0x1f, RZ ;  /* 0x0000001f12127819 */ /* 0x000fc800000006ff */
[----:B------:R0:W1:Y:S01]  /*1c30*/  SYNCS.PHASECHK.TRANS64.TRYWAIT P0, [UR6], R18 ;  /* 0x00000012ff0075a7 */ /* 0x0000620008000146 */
[----:B------:R-:W-:Y:S05]  /*1c40*/  @!P1 BRA `(.L_x_23) ;  /* 0x0000000000049947 */ /* 0x000fea0003800000 */
[----:B------:R-:W-:Y:S01]  /*1c50*/  BPT.TRAP 0x1 ;  /* 0x000000040000795c */ /* 0x000fe20000300000 */
.L_x_23:
[----:B-1----:R-:W-:Y:S05]  /*1c60*/  @P0 BRA `(.L_x_24) ;  /* 0x0000000000080947 */ /* 0x002fea0003800000 */
[----:B------:R-:W1:Y:S02]  /*1c70*/  SYNCS.PHASECHK.TRANS64.TRYWAIT P0, [UR6], R18 ;  /* 0x00000012ff0075a7 */ /* 0x000e640008000146 */
[----:B-1----:R-:W-:Y:S05]  /*1c80*/  @!P0 BRA `(.L_x_25) ;  /* 0x0000007800e08947 */ /* 0x002fea0003800000 */
.L_x_24:
[----:B------:R-:W-:Y:S01]  /*1c90*/  UIADD3 UR6, UR9, 0x180, URZ ;  /* 0x0000018009067890 */ /* 0x000fe2000fffe03f */
[----:B------:R-:W-:Y:S01]  /*1ca0*/  WARPGROUP.ARRIVE ;  /* 0x00000000000079c5 */ /* 0x000fe20000000000 */
[----:B------:R-:W-:Y:S01]  /*1cb0*/  UIADD3 UR7, UR9, 0x12180, URZ ;  /* 0x0001218009077890 */ /* 0x000fe2000fffe03f */
[----:B------:R-:W-:Y:S01]  /*1cc0*/  CS2R R88, SRZ ;  /* 0x0000000000587805 */ /* 0x000fe2000001ff00 */
[----:B------:R-:W-:Y:S01]  /*1cd0*/  USHF.R.U32.HI UR6, URZ, 0x4, UR6 ;  /* 0x000000043f067899 */ /* 0x000fe20008011606 */
[----:B------:R-:W-:Y:S01]  /*1ce0*/  CS2R R22, SRZ ;  /* 0x0000000000167805 */ /* 0x000fe2000001ff00 */
[----:B------:R-:W-:Y:S01]  /*1cf0*/  USHF.R.U32.HI UR7, URZ, 0x4, UR7 ;  /* 0x000000043f077899 */ /* 0x000fe20008011607 */
[----:B------:R-:W-:Y:S01]  /*1d00*/  CS2R R90, SRZ ;  /* 0x00000000005a7805 */ /* 0x000fe2000001ff00 */
[----:B------:R-:W-:Y:S01]  /*1d10*/  ULOP3.LUT UR6, UR6, 0x3fff, URZ, 0xc0, !UPT ;  /* 0x00003fff06067892 */ /* 0x000fe2000f8ec03f */
[----:B------:R-:W-:Y:S01]  /*1d20*/  CS2R R92, SRZ ;  /* 0x00000000005c7805 */ /* 0x000fe2000001ff00 */
[----:B------:R-:W-:Y:S01]  /*1d30*/  ULOP3.LUT UR7, UR7, 0x3fff, URZ, 0xc0, !UPT ;  /* 0x00003fff07077892 */ /* 0x000fe2000f8ec03f */
[----:B------:R-:W-:Y:S01]  /*1d40*/  CS2R R94, SRZ ;  /* 0x00000000005e7805 */ /* 0x000fe2000001ff00 */
[----:B------:R-:W-:Y:S01]  /*1d50*/  ULOP3.LUT UR6, UR6, 0x10000, URZ, 0xfc, !UPT ;  /* 0x0001000006067892 */ /* 0x000fe2000f8efc3f */
[----:B------:R-:W-:Y:S01]  /*1d60*/  CS2R R96, SRZ ;  /* 0x0000000000607805 */ /* 0x000fe2000001ff00 */
[----:B------:R-:W-:Y:S01]  /*1d70*/  ULOP3.LUT UR7, UR7, 0x10000, URZ, 0xfc, !UPT ;  /* 0x0001000007077892 */ /* 0x000fe2000f8efc3f */
[----:B------:R-:W-:Y:S01]  /*1d80*/  CS2R R98, SRZ ;  /* 0x0000000000627805 */ /* 0x000fe2000001ff00 */
[----:B------:R-:W-:Y:S01]  /*1d90*/  ULEA UR6, UR5, UR6, 0x9 ;  /* 0x0000000605067291 */ /* 0x000fe2000f8e483f */
[----:B------:R-:W-:Y:S01]  /*1da0*/  CS2R R102, SRZ ;  /* 0x0000000000667805 */ /* 0x000fe2000001ff00 */
[----:B------:R-:W-:Y:S01]  /*1db0*/  ULEA UR7, UR5, UR7, 0xa ;  /* 0x0000000705077291 */ /* 0x000fe2000f8e503f */
[----:B------:R-:W-:Y:S01]  /*1dc0*/  CS2R R100, SRZ ;  /* 0x0000000000647805 */ /* 0x000fe2000001ff00 */
[----:B------:R-:W-:Y:S01]  /*1dd0*/  UMOV UR17, 0x40000040 ;  /* 0x4000004000117882 */ /* 0x000fe20000000000 */
[----:B------:R-:W-:Y:S01]  /*1de0*/  UMOV UR19, 0x40000040 ;  /* 0x4000004000137882 */ /* 0x000fe20000000000 */
[----:B------:R-:W-:Y:S01]  /*1df0*/  CS2R R104, SRZ ;  /* 0x0000000000687805 */ /* 0x000fe2000001ff00 */
[----:B------:R-:W-:Y:S01]  /*1e00*/  UMOV UR16, UR6 ;  /* 0x0000000600107c82 */ /* 0x000fe20008000000 */
[----:B------:R-:W-:Y:S01]  /*1e10*/  CS2R R106, SRZ ;  /* 0x00000000006a7805 */ /* 0x000fe2000001ff00 */
[----:B------:R-:W-:Y:S01]  /*1e20*/  UMOV UR18, UR7 ;  /* 0x0000000700127c82 */ /* 0x000fe20008000000 */
[----:B------:R-:W-:Y:S01]  /*1e30*/  CS2R R108, SRZ ;  /* 0x00000000006c7805 */ /* 0x000fe2000001ff00 */
[----:B------:R-:W-:Y:S01]  /*1e40*/  QGMMA.64x128x32.F32.E4M3.E4M3 R24, gdesc[UR16], RZ, !UPT ;  /* 0x01e00000101879f3 */ /* 0x000fe2000c7008ff */
[----:B------:R-:W-:Y:S01]  /*1e50*/  UIADD3 UR16, UR6, 0x2, URZ ;  /* 0x0000000206107890 */ /* 0x000fe2000fffe03f */
[----:B------:R-:W-:Y:S01]  /*1e60*/  CS2R R110, SRZ ;  /* 0x00000000006e7805 */ /* 0x000fe2000001ff00 */
[----:B------:R-:W-:Y:S01]  /*1e70*/  UIADD3 UR18, UR7, 0x2, URZ ;  /* 0x0000000207127890 */ /* 0x000fe2000fffe03f */
[----:B------:R-:W-:Y:S01]  /*1e80*/  CS2R R112, SRZ ;  /* 0x0000000000707805 */ /* 0x000fe2000001ff00 */
[----:B------:R-:W-:Y:S01]  /*1e90*/  UMOV UR17, 0x40000040 ;  /* 0x4000004000117882 */ /* 0x000fe20000000000 */
[----:B------:R-:W-:Y:S01]  /*1ea0*/  UMOV UR19, 0x40000040 ;  /* 0x4000004000137882 */ /* 0x000fe20000000000 */
        /* <DEDUP_REMOVED lines=17> */
[----:B------:R-:W-:Y:S02]  /*1fc0*/  IMAD.MOV.U32 R149, RZ, RZ, RZ ;  /* 0x000000ffff957224 */ /* 0x000fe400078e00ff */
[----:B------:R-:W-:Y:S01]  /*1fd0*/  IMAD.MOV.U32 R151, RZ, RZ, RZ ;  /* 0x000000ffff977224 */ /* 0x000fe200078e00ff */
[----:B------:R-:W-:Y:S01]  /*1fe0*/  QGMMA.64x128x32.F32.E4M3.E4M3 R24, gdesc[UR16], R24 ;  /* 0x01e00000101879f3 */ /* 0x000fe20008700818 */
[----:B------:R-:W-:-:S02]  /*1ff0*/  UIADD3 UR16, UR6, 0x4, URZ ;  /* 0x0000000406107890 */ /* 0x000fc4000fffe03f */
[----:B------:R-:W-:Y:S01]  /*2000*/  UIADD3 UR18, UR7, 0x4, URZ ;  /* 0x0000000407127890 */ /* 0x000fe2000fffe03f */
[----:B------:R-:W-:Y:S01]  /*2010*/  UMOV UR17, 0x40000040 ;  /* 0x4000004000117882 */ /* 0x000fe20000000000 */
[----:B------:R-:W-:-:S07]  /*2020*/  UMOV UR19, 0x40000040 ;  /* 0x4000004000137882 */ /* 0x000fce0000000000 */
[----:B------:R-:W-:Y:S01]  /*2030*/  QGMMA.64x128x32.F32.E4M3.E4M3 R24, gdesc[UR16], R24 ;  /* 0x01e00000101879f3 */ /* 0x000fe20008700818 */
[----:B------:R-:W-:Y:S02]  /*2040*/  UIADD3 UR18, UR7, 0x6, URZ ;  /* 0x0000000607127890 */ /* 0x000fe4000fffe03f */
[----:B------:R-:W-:Y:S01]  /*2050*/  UIADD3 UR16, UR6, 0x6, URZ ;  /* 0x0000000606107890 */ /* 0x000fe2000fffe03f */
[----:B------:R-:W-:Y:S01]  /*2060*/  ULDC UR7, c[0x0][0x50c] ;  /* 0x0001430000077ab9 */ /* 0x000fe20000000800 */
[----:B------:R-:W-:Y:S01]  /*2070*/  UMOV UR17, 0x40000040 ;  /* 0x4000004000117882 */ /* 0x000fe20000000000 */
[----:B------:R-:W-:Y:S01]  /*2080*/  UISETP.NE.AND UP0, UPT, UR7, 0x4, UPT ;  /* 0x000000040700788c */ /* 0x000fe2000bf05270 */
[----:B------:R-:W-:Y:S01]  /*2090*/  UMOV UR19, 0x40000040 ;  /* 0x4000004000137882 */ /* 0x000fe20000000000 */
[----:B------:R-:W-:Y:S02]  /*20a0*/  UMOV UR6, 0x4 ;  /* 0x0000000400067882 */ /* 0x000fe40000000000 */
[----:B------:R-:W-:-:S06]  /*20b0*/  USEL UR7, URZ, 0x1, UP0 ;  /* 0x000000013f077887 */ /* 0x000fcc0008000000 */
[----:B------:R-:W-:Y:S01]  /*20c0*/  ISETP.NE.AND P0, PT, RZ, UR7, PT ;  /* 0x00000007ff007c0c */ /* 0x000fe2000bf05270 */
[----:B------:R-:W-:-:S12]  /*20d0*/  QGMMA.64x128x32.F32.E4M3.E4M3 R24, gdesc[UR16], R24, gsb0 ;  /* 0x01e00000101879f3 */ /* 0x000fd80008000818 */
[----:B------:R-:W-:Y:S05]  /*20e0*/  @!P0 BRA `(.L_x_26) ;  /* 0x0000000400088947 */ /* 0x000fea0003800000 */
[----:B------:R-:W-:Y:S02]  /*20f0*/  WARPGROUP.DEPBAR.LE gsb0, 0x0 ;  /* 0x00008000000079c5 */ /* 0x000fe40000010000 */
[----:B------:R-:W-:-:S01]  /*2100*/  FADD R151, RZ, R24 ;  /* 0x00000018ff977221 */ /* 0x000fc20000000000 */
[----:B------:R-:W-:Y:S01]  /*2110*/  FADD R146, RZ, R25 ;  /* 0x00000019ff927221 */ /* 0x000fe20000000000 */
        /* <DEDUP_REMOVED lines=62> */
[----:B------:R-:W-:-:S06]  /*2500*/  UMOV UR6, URZ ;  /* 0x0000003f00067c82 */ /* 0x000fcc0008000000 */
.L_x_26:
[----:B------:R-:W-:-:S04]  /*2510*/  UIADD3 UR20, UR5, 0x1, URZ ;  /* 0x0000000105147890 */ /* 0x000fc8000fffe03f */
[----:B------:R-:W-:-:S04]  /*2520*/  UISETP.NE.AND UP0, UPT, UR20, 0x9, UPT ;  /* 0x000000091400788c */ /* 0x000fc8000bf05270 */
[----:B------:R-:W-:Y:S02]  /*2530*/  USEL UR8, URZ, 0x1, UP0 ;  /* 0x000000013f087887 */ /* 0x000fe40008000000 */
[----:B------:R-:W-:Y:S02]  /*2540*/  USEL UR20, UR20, URZ, UP0 ;  /* 0x0000003f14147287 */ /* 0x000fe40008000000 */
[----:B------:R-:W-:-:S06]  /*2550*/  ULOP3.LUT UR8, UR4, UR8, URZ, 0x3c, !UPT ;  /* 0x0000000804087292 */ /* 0x000fcc000f8e3c3f */
[----:B------:R-:W-:Y:S01]  /*2560*/  IMAD.U32 R152, RZ, RZ, UR8 ;  /* 0x00000008ff987e24 */ /* 0x000fe2000f8e00ff */
[----:B------:R-:W-:-:S06]  /*2570*/  UMOV UR8, 0x1 ;  /* 0x0000000100087882 */ /* 0x000fcc0000000000 */
.L_x_21:
[----:B------:R-:W-:-:S06]  /*2580*/  UISETP.GE.AND UP0, UPT, UR10, 0x1, UPT ;  /* 0x000000010a00788c */ /* 0x000fcc000bf06270 */
[----:B------:R-:W-:-:S13]  /*2590*/  PLOP3.LUT P0, PT, PT, PT, UP0, 0x80, 0x0 ;  /* 0x000000000000781c */ /* 0x000fda0003f0f008 */
[----:B------:R-:W-:Y:S05]  /*25a0*/  @!P0 BRA `(.L_x_27) ;  /* 0x0000000800388947 */ /* 0x000fea0003800000 */
[----:B01----:R-:W-:Y:S01]  /*25b0*/  IMAD.U32 R18, RZ, RZ, UR10 ;  /* 0x0000000aff127e24 */ /* 0x003fe2000f8e00ff */
[----:B------:R-:W-:Y:S01]  /*25c0*/  ULDC UR24, c[0x0][0x50c] ;  /* 0x0001430000187ab9 */ /* 0x000fe20000000800 */
[----:B------:R-:W-:-:S07]  /*25d0*/  IMAD.U32 R19, RZ, RZ, UR5 ;  /* 0x00000005ff137e24 */ /* 0x000fce000f8e00ff */
.L_x_35:
[----:B------:R-:W-:-:S13]  /*25e0*/  ISETP.NE.AND P1, PT, R148, 0x3, PT ;  /* 0x000000039400780c */ /* 0x000fda0003f25270 */
[----:B------:R-:W-:Y:S05]  /*25f0*/  @!P1 BRA `(.L_x_28) ;  /* 0x0000000000049947 */ /* 0x000fea0003800000 */
[----:B------:R-:W-:Y:S01]  /*2600*/  BPT.TRAP 0x1 ;  /* 0x000000040000795c */ /* 0x000fe20000300000 */
.L_x_28:
[----:B------:R-:W-:Y:S01]  /*2610*/  ULEA UR16, UR20, UR9, 0x3 ;  /* 0x0000000914107291 */ /* 0x000fe2000f8e183f */
[----:B------:R-:W-:-:S08]  /*2620*/  SHF.L.U32 R20, R152, 0x1f, RZ ;  /* 0x0000001f98147819 */ /* 0x000fd000000006ff */
[----:B------:R0:W1:Y:S01]  /*2630*/  SYNCS.PHASECHK.TRANS64.TRYWAIT P0, [UR16], R20 ;  /* 0x00000014ff0075a7 */ /* 0x0000620008000150 */
[----:B------:R-:W-:Y:S05]  /*2640*/  @!P1 BRA `(.L_x_29) ;  /* 0x0000000000049947 */ /* 0x000fea0003800000 */
[----:B------:R-:W-:Y:S01]  /*2650*/  BPT.TRAP 0x1 ;  /* 0x000000040000795c */ /* 0x000fe20000300000 */
.L_x_29:
[----:B-1----:R-:W-:Y:S05]  /*2660*/  @P0 BRA `(.L_x_30) ;  /* 0x0000000000080947 */ /* 0x002fea0003800000 */
[----:B------:R-:W1:Y:S02]  /*2670*/  SYNCS.PHASECHK.TRANS64.TRYWAIT P0, [UR16], R20 ;  /* 0x00000014ff0075a7 */ /* 0x000e640008000150 */
[----:B-1----:R-:W-:Y:S05]  /*2680*/  @!P0 BRA `(.L_x_31) ;  /* 0x0000007000788947 */ /* 0x002fea0003800000 */
.L_x_30:
[----:B------:R-:W-:Y:S01]  /*2690*/  UIADD3 UR16, UR9, 0x180, URZ ;  /* 0x0000018009107890 */ /* 0x000fe2000fffe03f */
[----:B------:R-:W-:Y:S01]  /*26a0*/  WARPGROUP.ARRIVE ;  /* 0x00000000000079c5 */ /* 0x000fe20000000000 */
[----:B------:R-:W-:Y:S02]  /*26b0*/  UIADD3 UR17, UR9, 0x12180, URZ ;  /* 0x0001218009117890 */ /* 0x000fe4000fffe03f */
[----:B------:R-:W-:Y:S02]  /*26c0*/  UISETP.NE.AND UP0, UPT, UR7, URZ, UPT ;  /* 0x0000003f0700728c */ /* 0x000fe4000bf05270 */
[----:B------:R-:W-:Y:S02]  /*26d0*/  USHF.R.U32.HI UR16, URZ, 0x4, UR16 ;  /* 0x000000043f107899 */ /* 0x000fe40008011610 */
[----:B------:R-:W-:Y:S02]  /*26e0*/  USHF.R.U32.HI UR17, URZ, 0x4, UR17 ;  /* 0x000000043f117899 */ /* 0x000fe40008011611 */
[----:B------:R-:W-:-:S02]  /*26f0*/  USEL UR8, UR8, URZ, !UP0 ;  /* 0x0000003f08087287 */ /* 0x000fc4000c000000 */
[----:B------:R-:W-:Y:S02]  /*2700*/  ULOP3.LUT UR16, UR16, 0x3fff, URZ, 0xc0, !UPT ;  /* 0x00003fff10107892 */ /* 0x000fe4000f8ec03f */
[----:B------:R-:W-:Y:S02]  /*2710*/  ULOP3.LUT UR17, UR17, 0x3fff, URZ, 0xc0, !UPT ;  /* 0x00003fff11117892 */ /* 0x000fe4000f8ec03f */
[----:B------:R-:W-:Y:S02]  /*2720*/  UISETP.NE.U32.AND UP0, UPT, UR8, URZ, UPT ;  /* 0x0000003f0800728c */ /* 0x000fe4000bf05070 */
[----:B------:R-:W-:Y:S02]  /*2730*/  ULOP3.LUT UR7, UR16, 0x10000, URZ, 0xfc, !UPT ;  /* 0x0001000010077892 */ /* 0x000fe4000f8efc3f */
[----:B------:R-:W-:Y:S02]  /*2740*/  ULOP3.LUT UR8, UR17, 0x10000, URZ, 0xfc, !UPT ;  /* 0x0001000011087892 */ /* 0x000fe4000f8efc3f */
[----:B------:R-:W-:-:S02]  /*2750*/  ULEA UR7, UR20, UR7, 0x9 ;  /* 0x0000000714077291 */ /* 0x000fc4000f8e483f */
[----:B------:R-:W-:Y:S01]  /*2760*/  ULEA UR8, UR20, UR8, 0xa ;  /* 0x0000000814087291 */ /* 0x000fe2000f8e503f */
[----:B------:R-:W-:Y:S01]  /*2770*/  UMOV UR17, 0x40000040 ;  /* 0x4000004000117882 */ /* 0x000fe20000000000 */
[----:B------:R-:W-:Y:S01]  /*2780*/  UMOV UR19, 0x40000040 ;  /* 0x4000004000137882 */ /* 0x000fe20000000000 */
[----:B------:R-:W-:Y:S02]  /*2790*/  UIADD3 UR6, UR6, 0x4, URZ ;  /* 0x0000000406067890 */ /* 0x000fe4000fffe03f */
[----:B------:R-:W-:Y:S02]  /*27a0*/  UMOV UR16, UR7 ;  /* 0x0000000700107c82 */ /* 0x000fe40008000000 */
[----:B------:R-:W-:Y:S02]  /*27b0*/  UMOV UR18, UR8 ;  /* 0x0000000800127c82 */ /* 0x000fe40008000000 */
[----:B------:R-:W-:Y:S01]  /*27c0*/  QGMMA.64x128x32.F32.E4M3.E4M3 R24, gdesc[UR16], R24, UP0 ;  /* 0x01e00000101879f3 */ /* 0x000fe2000bf00818 */
[----:B------:R-:W-:-:S02]  /*27d0*/  UIADD3 UR16, UR7, 0x2, URZ ;  /* 0x0000000207107890 */ /* 0x000fc4000fffe03f */
[----:B------:R-:W-:Y:S01]  /*27e0*/  UIADD3 UR18, UR8, 0x2, URZ ;  /* 0x0000000208127890 */ /* 0x000fe2000fffe03f */
[----:B------:R-:W-:Y:S01]  /*27f0*/  UMOV UR17, 0x40000040 ;  /* 0x4000004000117882 */ /* 0x000fe20000000000 */
[----:B------:R-:W-:Y:S01]  /*2800*/  UMOV UR19, 0x40000040 ;  /* 0x4000004000137882 */ /* 0x000fe20000000000 */
[----:B------:R-:W-:-:S06]  /*2810*/  UISETP.NE.AND UP0, UPT, UR6, UR24, UPT ;  /* 0x000000180600728c */ /* 0x000fcc000bf05270 */
[----:B------:R-:W-:Y:S01]  /*2820*/  QGMMA.64x128x32.F32.E4M3.E4M3 R24, gdesc[UR16], R24 ;  /* 0x01e00000101879f3 */ /* 0x000fe20008700818 */
[----:B------:R-:W-:Y:S02]  /*2830*/  UIADD3 UR16, UR7, 0x4, URZ ;  /* 0x0000000407107890 */ /* 0x000fe4000fffe03f */
[----:B------:R-:W-:Y:S01]  /*2840*/  UIADD3 UR18, UR8, 0x4, URZ ;  /* 0x0000000408127890 */ /* 0x000fe2000fffe03f */
[----:B------:R-:W-:Y:S01]  /*2850*/  UMOV UR17, 0x40000040 ;  /* 0x4000004000117882 */ /* 0x000fe20000000000 */
[----:B------:R-:W-:-:S07]  /*2860*/  UMOV UR19, 0x40000040 ;  /* 0x4000004000137882 */ /* 0x000fce0000000000 */
[----:B------:R-:W-:Y:S01]  /*2870*/  QGMMA.64x128x32.F32.E4M3.E4M3 R24, gdesc[UR16], R24 ;  /* 0x01e00000101879f3 */ /* 0x000fe20008700818 */
[----:B------:R-:W-:Y:S02]  /*2880*/  UIADD3 UR16, UR7, 0x6, URZ ;  /* 0x0000000607107890 */ /* 0x000fe4000fffe03f */
[----:B------:R-:W-:Y:S01]  /*2890*/  UIADD3 UR18, UR8, 0x6, URZ ;  /* 0x0000000608127890 */ /* 0x000fe2000fffe03f */
[----:B------:R-:W-:Y:S01]  /*28a0*/  UMOV UR17, 0x40000040 ;  /* 0x4000004000117882 */ /* 0x000fe20000000000 */
[----:B------:R-:W-:Y:S01]  /*28b0*/  UMOV UR19, 0x40000040 ;  /* 0x4000004000137882 */ /* 0x000fe20000000000 */
[----:B------:R-:W-:-:S06]  /*28c0*/  USEL UR7, URZ, 0x1, UP0 ;  /* 0x000000013f077887 */ /* 0x000fcc0008000000 */
[----:B------:R-:W-:Y:S01]  /*28d0*/  ISETP.NE.AND P0, PT, RZ, UR7, PT ;  /* 0x00000007ff007c0c */ /* 0x000fe2000bf05270 */
[----:B------:R-:W-:Y:S03]  /*28e0*/  QGMMA.64x128x32.F32.E4M3.E4M3 R24, gdesc[UR16], R24, gsb0 ;  /* 0x01e00000101879f3 */ /* 0x000fe60008000818 */
[----:B------:R-:W-:-:S09]  /*28f0*/  WARPGROUP.DEPBAR.LE gsb0, 0x1 ;  /* 0x00008000000079c5 */ /* 0x000fd20000010100 */
[----:B------:R-:W-:Y:S05]  /*2900*/  @!P0 BRA `(.L_x_32) ;  /* 0x0000000400088947 */ /* 0x000fea0003800000 */
[----:B------:R-:W-:Y:S02]  /*2910*/  WARPGROUP.DEPBAR.LE gsb0, 0x0 ;  /* 0x00008000000079c5 */ /* 0x000fe40000010000 */
[----:B------:R-:W-:-:S01]  /*2920*/  FADD R151, R24, R151 ;  /* 0x0000009718977221 */ /* 0x000fc20000000000 */
[----:B------:R-:W-:Y:S01]  /*2930*/  FADD R146, R25, R146 ;  /* 0x0000009219927221 */ /* 0x000fe20000000000 */
        /* <DEDUP_REMOVED lines=62> */
[----:B------:R-:W-:-:S06]  /*2d20*/  UMOV UR6, URZ ;  /* 0x0000003f00067c82 */ /* 0x000fcc0008000000 */
.L_x_32:
[----:B------:R-:W-:Y:S05]  /*2d30*/  @!P1 BRA `(.L_x_33) ;  /* 0x0000000000049947 */ /* 0x000fea0003800000 */
[----:B------:R-:W-:Y:S01]  /*2d40*/  BPT.TRAP 0x1 ;  /* 0x000000040000795c */ /* 0x000fe20000300000 */
.L_x_33:
[----:B------:R-:W-:-:S13]  /*2d50*/  ISETP.NE.AND P0, PT, R13, RZ, PT ;  /* 0x000000ff0d00720c */ /* 0x000fda0003f05270 */
[----:B01----:R-:W-:-:S05]  /*2d60*/  @P0 LEA R20, R19, UR9, 0x3 ;  /* 0x0000000913140c11 */ /* 0x003fca000f8e18ff */
[----:B------:R-:W-:-:S05]  /*2d70*/  @P0 VIADD R21, R20, 0x48 ;  /* 0x0000004814150836 */ /* 0x000fca0000000000 */
[----:B------:R-:W-:-:S04]  /*2d80*/  @P0 PRMT R21, R12, 0x654, R21 ;  /* 0x000006540c150816 */ /* 0x000fc80000000015 */
[----:B------:R0:W-:Y:S01]  /*2d90*/  @P0 SYNCS.ARRIVE.TRANS64.RED.A1T0 RZ, [R21+URZ], RZ ;  /* 0x000000ff15ff09a7 */ /* 0x0001e2000810043f */
[----:B------:R-:W-:-:S13]  /*2da0*/  ISETP.GT.U32.AND P0, PT, R7, 0x1, PT ;  /* 0x000000010700780c */ /* 0x000fda0003f04070 */
[----:B0-----:R-:W-:Y:S05]  /*2db0*/  @P0 BRA `(.L_x_34) ;  /* 0x0000000000040947 */ /* 0x001fea0003800000 */
[----:B------:R-:W-:Y:S01]  /*2dc0*/  BPT.TRAP 0x1 ;  /* 0x000000040000795c */ /* 0x000fe20000300000 */
.L_x_34:
[----:B------:R-:W-:Y:S01]  /*2dd0*/  UIADD3 UR20, UR20, 0x1, URZ ;  /* 0x0000000114147890 */ /* 0x000fe2000fffe03f */
[C---:B------:R-:W-:Y:S01]  /*2de0*/  ISETP.GT.AND P1, PT, R18.reuse, 0x1, PT ;  /* 0x000000011200780c */ /* 0x040fe20003f24270 */
[----:B------:R-:W-:Y:S02]  /*2df0*/  VIADD R19, R19, 0x1 ;  /* 0x0000000113137836 */ /* 0x000fe40000000000 */
[----:B------:R-:W-:Y:S01]  /*2e00*/  UISETP.NE.AND UP0, UPT, UR20, 0x9, UPT ;  /* 0x000000091400788c */ /* 0x000fe2000bf05270 */
[----:B------:R-:W-:Y:S02]  /*2e10*/  VIADD R18, R18, 0xffffffff ;  /* 0xffffffff12127836 */ /* 0x000fe40000000000 */
[C---:B------:R-:W-:Y:S01]  /*2e20*/  ISETP.NE.AND P0, PT, R19.reuse, 0x9, PT ;  /* 0x000000091300780c */ /* 0x040fe20003f05270 */
[----:B------:R-:W-:Y:S02]  /*2e30*/  USEL UR8, URZ, 0x1, UP0 ;  /* 0x000000013f087887 */ /* 0x000fe40008000000 */
[----:B------:R-:W-:Y:S01]  /*2e40*/  USEL UR20, UR20, URZ, UP0 ;  /* 0x0000003f14147287 */ /* 0x000fe20008000000 */
[----:B------:R-:W-:-:S03]  /*2e50*/  SEL R19, R19, RZ, P0 ;  /* 0x000000ff13137207 */ /* 0x000fc60000000000 */
[----:B------:R-:W-:Y:S01]  /*2e60*/  LOP3.LUT R152, R152, UR8, RZ, 0x3c, !PT ;  /* 0x0000000898987c12 */ /* 0x000fe2000f8e3cff */
[----:B------:R-:W-:Y:S01]  /*2e70*/  UMOV UR8, 0x1 ;  /* 0x0000000100087882 */ /* 0x000fe20000000000 */
[----:B------:R-:W-:Y:S06]  /*2e80*/  @P1 BRA `(.L_x_35) ;  /* 0xfffffff400d41947 */ /* 0x000fec000383ffff */
.L_x_27:
[----:B------:R-:W-:Y:S01]  /*2e90*/  UISETP.NE.AND UP0, UPT, UR6, URZ, UPT ;  /* 0x0000003f0600728c */ /* 0x000fe2000bf05270 */
[----:B01----:R-:W0:Y:S01]  /*2ea0*/  LDC R18, c[0x0][0x28c] ;  /* 0x0000a300ff127b82 */ /* 0x003e220000000800 */
[----:B------:R-:W-:Y:S02]  /*2eb0*/  IMAD.U32 R19, RZ, RZ, UR23 ;  /* 0x00000017ff137e24 */ /* 0x000fe4000f8e00ff */
[----:B------:R-:W-:-:S06]  /*2ec0*/  USEL UR6, URZ, 0x1, !UP0 ;  /* 0x000000013f067887 */ /* 0x000fcc000c000000 */
[----:B------:R-:W-:-:S13]  /*2ed0*/  ISETP.NE.AND P0, PT, RZ, UR6, PT ;  /* 0x00000006ff007c0c */ /* 0x000fda000bf05270 */
[----:B------:R-:W-:Y:S05]  /*2ee0*/  @!P0 BRA `(.L_x_36) ;  /* 0x0000000400048947 */ /* 0x000fea0003800000 */
[----:B------:R-:W-:Y:S02]  /*2ef0*/  WARPGROUP.DEPBAR.LE gsb0, 0x0 ;  /* 0x00008000000079c5 */ /* 0x000fe40000010000 */
[----:B------:R-:W-:Y:S01]  /*2f00*/  FADD R151, R24, R151 ;  /* 0x0000009718977221 */ /* 0x000fe20000000000 */
        /* <DEDUP_REMOVED lines=62> */
[----:B------:R-:W-:-:S07]  /*32f0*/  FADD R88, R88, R87 ;  /* 0x0000005758587221 */ /* 0x000fce0000000000 */
.L_x_36:
[----:B0-----:R-:W-:Y:S01]  /*3300*/  ISETP.GE.AND P0, PT, R18, 0x1, PT ;  /* 0x000000011200780c */ /* 0x001fe20003f06270 */
[----:B------:R0:W-:Y:S01]  /*3310*/  SYNCS.ARRIVE.TRANS64.A1T0 RZ, [R19+UR22], RZ ;  /* 0x000000ff13ff79a7 */ /* 0x0001e20008100016 */
[----:B------:R-:W-:-:S11]  /*3320*/  WARPGROUP.DEPBAR.LE gsb0, 0x0 ;  /* 0x00008000000079c5 */ /* 0x000fd60000010000 */
[----:B------:R-:W-:Y:S05]  /*3330*/  @!P0 BRA `(.L_x_37) ;  /* 0x0000000000488947 */ /* 0x000fea0003800000 */
[----:B------:R-:W-:-:S13]  /*3340*/  ISETP.NE.AND P0, PT, R148, 0x3, PT ;  /* 0x000000039400780c */ /* 0x000fda0003f05270 */
[----:B------:R-:W-:Y:S05]  /*3350*/  @!P0 BRA `(.L_x_38) ;  /* 0x0000000000048947 */ /* 0x000fea0003800000 */
[----:B------:R-:W-:Y:S01]  /*3360*/  BPT.TRAP 0x1 ;  /* 0x000000040000795c */ /* 0x000fe20000300000 */
.L_x_38:
[----:B------:R-:W-:-:S13]  /*3370*/  ISETP.NE.AND P0, PT, R13, RZ, PT ;  /* 0x000000ff0d00720c */ /* 0x000fda0003f05270 */
[----:B------:R-:W-:-:S05]  /*3380*/  VOTEU.ANY UP0, P0 ;  /* 0x00000000003f7886 */ /* 0x000fca0000000100 */
[----:B------:R-:W-:-:S06]  /*3390*/  @UP0 UIADD3 UR6, UR10, UR5, URZ ;  /* 0x000000050a060290 */ /* 0x000fcc000fffe03f */
[----:B------:R-:W-:Y:S02]  /*33a0*/  IMAD.U32 R18, RZ, RZ, UR6 ;  /* 0x00000006ff127e24 */ /* 0x000fe4000f8e00ff */
[----:B------:R-:W-:Y:S02]  /*33b0*/  IMAD.U32 R21, RZ, RZ, UR6 ;  /* 0x00000006ff157e24 */ /* 0x000fe4000f8e00ff */
[----:B0-----:R-:W-:-:S05]  /*33c0*/  @P0 IMAD.WIDE.U32 R18, R18, 0x38e38e39, RZ ;  /* 0x38e38e3912120825 */ /* 0x001fca00078e00ff */
[----:B------:R-:W-:-:S05]  /*33d0*/  @P0 SHF.R.U32.HI R18, RZ, 0x1, R19 ;  /* 0x00000001ff120819 */ /* 0x000fca0000011613 */
[----:B------:R-:W-:-:S05]  /*33e0*/  @P0 IMAD R18, R18, -0x9, R21 ;  /* 0xfffffff712120824 */ /* 0x000fca00078e0215 */
[----:B------:R-:W-:-:S05]  /*33f0*/  @P0 LEA R18, R18, UR9, 0x3 ;  /* 0x0000000912120c11 */ /* 0x000fca000f8e18ff */
[----:B------:R-:W-:-:S05]  /*3400*/  @P0 VIADD R19, R18, 0x48 ;  /* 0x0000004812130836 */ /* 0x000fca0000000000 */
[----:B------:R-:W-:-:S04]  /*3410*/  @P0 PRMT R19, R12, 0x654, R19 ;  /* 0x000006540c130816 */ /* 0x000fc80000000013 */
[----:B------:R1:W-:Y:S01]  /*3420*/  @P0 SYNCS.ARRIVE.TRANS64.RED.A1T0 RZ, [R19+URZ], RZ ;  /* 0x000000ff13ff09a7 */ /* 0x0003e2000810043f */
[----:B------:R-:W-:-:S13]  /*3430*/  ISETP.GT.U32.AND P0, PT, R7, 0x1, PT ;  /* 0x000000010700780c */ /* 0x000fda0003f04070 */
[----:B-1----:R-:W-:Y:S05]  /*3440*/  @P0 BRA `(.L_x_37) ;  /* 0x0000000000040947 */ /* 0x002fea0003800000 */
[----:B------:R-:W-:Y:S01]  /*3450*/  BPT.TRAP 0x1 ;  /* 0x000000040000795c */ /* 0x000fe20000300000 */
.L_x_37:
[----:B------:R-:W-:Y:S01]  /*3460*/  SHF.L.U32 R18, R150, 0x1f, RZ ;  /* 0x0000001f96127819 */ /* 0x000fe200000006ff */
[----:B------:R-:W-:Y:S01]  /*3470*/  UIADD3 UR5, UR21, UR5, URZ ;  /* 0x0000000515057290 */ /* 0x000fe2000fffe03f */
[----:B------:R-:W1:Y:S01]  /*3480*/  LDC R29, c[0x0][0x288] ;  /* 0x0000a200ff1d7b82 */ /* 0x000e620000000800 */
[----:B------:R-:W-:Y:S01]  /*3490*/  UISETP.GE.U32.AND UP1, UPT, UR21, 0x9, UPT ;  /* 0x000000091500788c */ /* 0x000fe2000bf26070 */
[----:B------:R-:W-:Y:S01]  /*34a0*/  IMAD.SHL.U32 R26, R16, 0x2, RZ ;  /* 0x00000002101a7824 */ /* 0x000fe200078e00ff */
[----:B------:R-:W-:Y:S02]  /*34b0*/  UISETP.GT.U32.AND UP0, UPT, UR5, 0x8, UPT ;  /* 0x000000080500788c */ /* 0x000fe4000bf04070 */
[----:B------:R-:W-:Y:S02]  /*34c0*/  UIMAD.WIDE.U32 UR6, UR5, 0x38e38e39, URZ ;  /* 0x38e38e39050678a5 */ /* 0x000fe4000f8e003f */
[----:B------:R-:W-:Y:S01]  /*34d0*/  UISETP.LT.U32.AND UP0, UPT, UR21, 0x9, UP0 ;  /* 0x000000091500788c */ /* 0x000fe20008701070 */
[----:B------:R-:W4:Y:S01]  /*34e0*/  SYNCS.PHASECHK.TRANS64.TRYWAIT P0, [UR11+0x8], R18 ;  /* 0x00000812ff0075a7 */ /* 0x000f22000800014b */
[----:B------:R-:W-:Y:S01]  /*34f0*/  USHF.R.U32.HI UR6, URZ, 0x1, UR7 ;  /* 0x000000013f067899 */ /* 0x000fe20008011607 */
[----:B------:R-:W-:Y:S01]  /*3500*/  SHF.R.S32.HI R27, RZ, 0x1f, R26 ;  /* 0x0000001fff1b7819 */ /* 0x000fe2000001141a */
[----:B------:R-:W-:-:S02]  /*3510*/  USEL UR8, URZ, 0x1, !UP0 ;  /* 0x000000013f087887 */ /* 0x000fc4000c000000 */
[----:B------:R-:W-:Y:S02]  /*3520*/  UIMAD UR5, UR6, -0x9, UR5 ;  /* 0xfffffff7060578a4 */ /* 0x000fe4000f8e0205 */
[----:B------:R-:W-:-:S04]  /*3530*/  ULOP3.LUT UR4, UR4, UR8, URZ, 0x3c, !UPT ;  /* 0x0000000804047292 */ /* 0x000fc8000f8e3c3f */
[----:B------:R-:W-:Y:S01]  /*3540*/  @UP1 ULOP3.LUT UR4, UR4, 0x1, UR6, 0x78, !UPT ;  /* 0x0000000104041892 */ /* 0x000fe2000f8e7806 */
[----:B-1--4-:R-:W-:Y:S11]  /*3550*/  @!P0 BRA `(.L_x_39) ;  /* 0x0000006000dc8947 */ /* 0x012ff60003800000 */
.L_x_202:
[----:B------:R-:W-:Y:S01]  /*3560*/  IMAD.SHL.U32 R28, R6, 0x40, RZ ;  /* 0x00000040061c7824 */ /* 0x000fe200078e00ff */
[----:B------:R-:W-:Y:S01]  /*3570*/  ULDC UR8, c[0x0][0x284] ;  /* 0x0000a10000087ab9 */ /* 0x000fe20000000800 */
[----:B------:R-:W-:Y:S01]  /*3580*/  IMAD.SHL.U32 R33, R5, 0x80, RZ ;  /* 0x0000008005217824 */ /* 0x000fe200078e00ff */
[----:B------:R-:W-:Y:S01]  /*3590*/  SHF.R.S32.HI R34, RZ, 0x1f, R4 ;  /* 0x0000001fff227819 */ /* 0x000fe20000011404 */
[----:B------:R-:W-:Y:S01]  /*35a0*/  ULDC.64 UR6, c[0x0][0x5d0] ;  /* 0x0001740000067ab9 */ /* 0x000fe20000000a00 */
[----:B------:R-:W-:Y:S01]  /*35b0*/  ISETP.GE.AND P0, PT, R28, UR8, PT ;  /* 0x000000081c007c0c */ /* 0x000fe2000bf06270 */
[----:B0-----:R-:W-:Y:S01]  /*35c0*/  IMAD.WIDE.U32 R18, R4, UR6, R26 ;  /* 0x0000000604127c25 */ /* 0x001fe2000f8e001a */
[----:B------:R-:W-:Y:S02]  /*35d0*/  SHF.R.S32.HI R32, RZ, 0x1f, R33 ;  /* 0x0000001fff207819 */ /* 0x000fe40000011421 */
[C---:B------:R-:W-:Y:S01]  /*35e0*/  ISETP.GE.OR P0, PT, R33.reuse, R29, P0 ;  /* 0x0000001d2100720c */ /* 0x040fe20000706670 */
[----:B------:R-:W-:Y:S01]  /*35f0*/  IMAD R5, R34, UR6, RZ ;  /* 0x0000000622057c24 */ /* 0x000fe2000f8e02ff */
[----:B------:R-:W-:-:S03]  /*3600*/  IADD3 R18, P1, R33, R18, RZ ;  /* 0x0000001221127210 */ /* 0x000fc60007f3e0ff */
[----:B------:R-:W-:-:S05]  /*3610*/  IMAD R5, R4, UR7, R5 ;  /* 0x0000000704057c24 */ /* 0x000fca000f8e0205 */
[----:B------:R-:W-:-:S03]  /*3620*/  IADD3.X R19, R32, R19, R5, P1, !PT ;  /* 0x0000001320137210 */ /* 0x000fc60000ffe405 */
[----:B------:R-:W-:Y:S05]  /*3630*/  @P0 BRA `(.L_x_40) ;  /* 0x0000004400b80947 */ /* 0x000fea0003800000 */
[----:B------:R-:W0:Y:S01]  /*3640*/  LDC.64 R30, c[0x0][0x5c8] ;  /* 0x00017200ff1e7b82 */ /* 0x000e220000000a00 */
[----:B------:R-:W-:Y:S01]  /*3650*/  IMAD.WIDE R24, R6, 0x40, R10 ;  /* 0x0000004006187825 */ /* 0x000fe200078e020a */
[----:B------:R-:W-:Y:S01]  /*3660*/  ULDC.64 UR6, c[0x0][0x5c0] ;  /* 0x0001700000067ab9 */ /* 0x000fe20000000a00 */
[----:B------:R-:W-:Y:S02]  /*3670*/  BSSY B0, `(.L_x_40) ;  /* 0x000046a000007945 */ /* 0x000fe40003800000 */
[----:B------:R-:W-:-:S04]  /*3680*/  IMAD R6, R16, -0x2, R29 ;  /* 0xfffffffe10067824 */ /* 0x000fc800078e021d */
[----:B------:R-:W-:Y:S02]  /*3690*/  IMAD.IADD R6, R6, 0x1, -R33 ;  /* 0x0000000106067824 */ /* 0x000fe400078e0a21 */
[-C--:B0-----:R-:W-:Y:S02]  /*36a0*/  IMAD R5, R25, R30.reuse, RZ ;  /* 0x0000001e19057224 */ /* 0x081fe400078e02ff */
[----:B------:R-:W-:-:S04]  /*36b0*/  IMAD.WIDE.U32 R18, R24, R30, R18 ;  /* 0x0000001e18127225 */ /* 0x000fc800078e0012 */
[----:B------:R-:W-:Y:S01]  /*36c0*/  IMAD R21, R24, R31, R5 ;  /* 0x0000001f18157224 */ /* 0x000fe200078e0205 */
[----:B------:R-:W-:Y:S02]  /*36d0*/  LEA R5, P0, R30, R18, 0x3 ;  /* 0x000000121e057211 */ /* 0x000fe400078018ff */
[----:B------:R-:W-:Y:S01]  /*36e0*/  IADD3 R20, P1, R18, UR6, RZ ;  /* 0x0000000612147c10 */ /* 0x000fe2000ff3e0ff */
[----:B------:R-:W-:Y:S01]  /*36f0*/  IMAD.IADD R21, R19, 0x1, R21 ;  /* 0x0000000113157824 */ /* 0x000fe200078e0215 */
[----:B------:R-:W-:-:S04]  /*3700*/  IADD3 R18, P3, R5, UR6, RZ ;  /* 0x0000000605127c10 */ /* 0x000fc8000ff7e0ff */
[----:B------:R-:W-:Y:S01]  /*3710*/  LEA.HI.X R5, R30, R21, R31, 0x3, P0 ;  /* 0x000000151e057211 */ /* 0x000fe200000f1c1f */
[----:B------:R-:W-:Y:S01]  /*3720*/  IMAD.IADD R30, R17, 0x1, -R28 ;  /* 0x00000001111e7824 */ /* 0x000fe200078e0a1c */
[----:B---3-5:R-:W-:Y:S02]  /*3730*/  FSETP.NEU.AND P0, PT, R15, RZ, PT ;  /* 0x000000ff0f00720b */ /* 0x028fe40003f0d000 */
[----:B------:R-:W-:Y:S02]  /*3740*/  IADD3.X R21, R21, UR7, RZ, P1, !PT ;  /* 0x0000000715157c10 */ /* 0x000fe40008ffe4ff */
[----:B------:R-:W-:-:S09]  /*3750*/  IADD3.X R19, R5, UR7, RZ, P3, !PT ;  /* 0x0000000705137c10 */ /* 0x000fd20009ffe4ff */
[----:B------:R-:W-:Y:S05]  /*3760*/  @!P0 BRA `(.L_x_41) ;  /* 0x0000003400608947 */ /* 0x000fea0003800000 */
[----:B------:R-:W-:Y:S01]  /*3770*/  ULDC.64 UR6, c[0x0][0x5b8] ;  /* 0x00016e0000067ab9 */ /* 0x000fe20000000a00 */
[----:B------:R-:W-:Y:S01]  /*3780*/  ULDC.64 UR16, c[0x0][0x5a8] ;  /* 0x00016a0000107ab9 */ /* 0x000fe20000000a00 */
[----:B------:R-:W-:Y:S01]  /*3790*/  IMAD.WIDE.U32 R26, R4, UR6, R26 ;  /* 0x00000006041a7c25 */ /* 0x000fe2000f8e001a */
[----:B------:R-:W-:Y:S01]  /*37a0*/  BSSY B1, `(.L_x_42) ;  /* 0x0000010000017945 */ /* 0x000fe20003800000 */
[----:B------:R-:W-:Y:S02]  /*37b0*/  PRMT R28, RZ, 0x7610, R28 ;  /* 0x00007610ff1c7816 */ /* 0x000fe4000000001c */
[----:B------:R-:W-:Y:S01]  /*37c0*/  IMAD R5, R34, UR6, RZ ;  /* 0x0000000622057c24 */ /* 0x000fe2000f8e02ff */
[----:B------:R-:W-:-:S03]  /*37d0*/  IADD3 R26, P0, R33, R26, RZ ;  /* 0x0000001a211a7210 */ /* 0x000fc60007f1e0ff */
[----:B------:R-:W-:Y:S01]  /*37e0*/  IMAD R5, R4, UR7, R5 ;  /* 0x0000000704057c24 */ /* 0x000fe2000f8e0205 */
[----:B------:R-:W-:Y:S02]  /*37f0*/  ULDC.64 UR6, c[0x0][0x5b0] ;  /* 0x00016c0000067ab9 */ /* 0x000fe40000000a00 */
[----:B------:R-:W-:Y:S02]  /*3800*/  IMAD R29, R25, UR6, RZ ;  /* 0x00000006191d7c24 */ /* 0x000fe4000f8e02ff */
[----:B------:R-:W-:Y:S02]  /*3810*/  IADD3.X R27, R32, R27, R5, P0, !PT ;  /* 0x0000001b201b7210 */ /* 0x000fe400007fe405 */
[----:B------:R-:W-:Y:S01]  /*3820*/  ISETP.GE.AND P0, PT, R30, 0x1, PT ;  /* 0x000000011e00780c */ /* 0x000fe20003f06270 */
[C---:B------:R-:W-:Y:S02]  /*3830*/  IMAD R29, R24.reuse, UR7, R29 ;  /* 0x00000007181d7c24 */ /* 0x040fe4000f8e021d */
[----:B------:R-:W-:Y:S01]  /*3840*/  IMAD.WIDE.U32 R4, R24, UR6, R26 ;  /* 0x0000000618047c25 */ /* 0x000fe2000f8e001a */
[----:B------:R-:W-:-:S02]  /*3850*/  ISETP.LT.OR P4, PT, R6, 0x1, !P0 ;  /* 0x000000010600780c */ /* 0x000fc40004781670 */
[----:B------:R-:W-:-:S04]  /*3860*/  IADD3 R4, P1, R4, UR16, RZ ;  /* 0x0000001004047c10 */ /* 0x000fc8000ff3e0ff */
[----:B------:R-:W-:-:S07]  /*3870*/  IADD3.X R5, R5, UR17, R29, P1, !PT ;  /* 0x0000001105057c10 */ /* 0x000fce0008ffe41d */
[----:B------:R-:W-:Y:S05]  /*3880*/  @P4 BRA `(.L_x_43) ;  /* 0x0000000000044947 */ /* 0x000fea0003800000 */
[----:B------:R0:W5:Y:S02]  /*3890*/  LDG.E.U8 R28, desc[UR14][R4.64] ;  /* 0x0000000e041c7981 */ /* 0x000164000c1e1100 */
.L_x_43:
[----:B------:R-:W-:Y:S05]  /*38a0*/  BSYNC B1 ;  /* 0x0000000000017941 */ /* 0x000fea0003800000 */
.L_x_42:
[----:B-----5:R-:W-:Y:S01]  /*38b0*/  LOP3.LUT R28, R28, 0xff, RZ, 0xc0, !PT ;  /* 0x000000ff1c1c7812 */ /* 0x020fe200078ec0ff */
[----:B------:R-:W-:Y:S01]  /*38c0*/  BSSY B1, `(.L_x_44) ;  /* 0x000000b000017945 */ /* 0x000fe20003800000 */
[----:B------:R-:W-:Y:S02]  /*38d0*/  ISETP.LT.OR P3, PT, R6, 0x2, !P0 ;  /* 0x000000020600780c */ /* 0x000fe40004761670 */
[----:B------:R-:W-:-:S05]  /*38e0*/  F2FP.F16.E4M3.UNPACK_B R28, R28 ;  /* 0x0000001cff1c723e */ /* 0x000fca00020006ff */
[----:B------:R-:W-:-:S05]  /*38f0*/  HADD2.F32 R28, -RZ, R28.H0_H0 ;  /* 0x2000001cff1c7230 */ /* 0x000fca0000004100 */
[----:B------:R-:W-:-:S04]  /*3900*/  FMUL R28, R28, R15 ;  /* 0x0000000f1c1c7220 */ /* 0x000fc80000400000 */
[----:B--2---:R-:W-:-:S05]  /*3910*/  FFMA R28, R151, R14, R28 ;  /* 0x0000000e971c7223 */ /* 0x004fca000000001c */
[----:B------:R-:W-:Y:S02]  /*3920*/  F2FP.SATFINITE.E4M3.F32.PACK_AB_MERGE_C R29, RZ, R28, RZ ;  /* 0x0000001cff1d723e */ /* 0x000fe400048070ff */
[----:B------:R-:W-:-:S03]  /*3930*/  PRMT R28, RZ, 0x7610, R28 ;  /* 0x00007610ff1c7816 */ /* 0x000fc6000000001c */
[----:B------:R1:W-:Y:S01]  /*3940*/  @!P4 STG.E.U8 desc[UR14][R20.64], R29 ;  /* 0x0000001d1400c986 */ /* 0x0003e2000c10110e */
[----:B------:R-:W-:Y:S05]  /*3950*/  @P3 BRA `(.L_x_45) ;  /* 0x0000000000043947 */ /* 0x000fea0003800000 */
[----:B------:R2:W5:Y:S02]  /*3960*/  LDG.E.U8 R28, desc[UR14][R4.64+0x1] ;  /* 0x0000010e041c7981 */ /* 0x000564000c1e1100 */
.L_x_45:
[----:B------:R-:W-:Y:S05]  /*3970*/  BSYNC B1 ;  /* 0x0000000000017941 */ /* 0x000fea0003800000 */
.L_x_44:
[----:B-----5:R-:W-:Y:S01]  /*3980*/  LOP3.LUT R28, R28, 0xff, RZ, 0xc0, !PT ;  /* 0x000000ff1c1c7812 */ /* 0x020fe200078ec0ff */
[----:B------:R-:W-:Y:S01]  /*3990*/  BSSY B1, `(.L_x_46) ;  /* 0x0000013000017945 */ /* 0x000fe20003800000 */
[----:B-1----:R-:W-:Y:S02]  /*39a0*/  IADD3 R29, P1, R24, 0x8, RZ ;  /* 0x00000008181d7810 */ /* 0x002fe40007f3e0ff */
[----:B------:R-:W-:-:S03]  /*39b0*/  F2FP.F16.E4M3.UNPACK_B R28, R28 ;  /* 0x0000001cff1c723e */ /* 0x000fc600020006ff */
[----:B------:R-:W-:Y:S01]  /*39c0*/  IMAD.X R24, RZ, RZ, R25, P1 ;  /* 0x000000ffff187224 */ /* 0x000fe200008e0619 */
[----:B------:R-:W-:Y:S01]  /*39d0*/  ISETP.GE.AND P1, PT, R30, 0x9, PT ;  /* 0x000000091e00780c */ /* 0x000fe20003f26270 */
[----:B------:R-:W-:Y:S02]  /*39e0*/  HADD2.F32 R28, -RZ, R28.H0_H0 ;  /* 0x2000001cff1c7230 */ /* 0x000fe40000004100 */
[----:B------:R-:W-:Y:S01]  /*39f0*/  IMAD R24, R24, UR6, RZ ;  /* 0x0000000618187c24 */ /* 0x000fe2000f8e02ff */
[----:B------:R-:W-:Y:S01]  /*3a00*/  ISETP.LT.OR P5, PT, R6, 0x1, !P1 ;  /* 0x000000010600780c */ /* 0x000fe20004fa1670 */
[----:B------:R-:W-:-:S04]  /*3a10*/  IMAD.WIDE.U32 R26, R29, UR6, R26 ;  /* 0x000000061d1a7c25 */ /* 0x000fc8000f8e001a */
[----:B------:R-:W-:Y:S01]  /*3a20*/  FMUL R25, R28, R15 ;  /* 0x0000000f1c197220 */ /* 0x000fe20000400000 */
[----:B------:R-:W-:-:S03]  /*3a30*/  IMAD R29, R29, UR7, R24 ;  /* 0x000000071d1d7c24 */ /* 0x000fc6000f8e0218 */
[----:B------:R-:W-:Y:S01]  /*3a40*/  FFMA R25, R146, R14, R25 ;  /* 0x0000000e92197223 */ /* 0x000fe20000000019 */
[----:B------:R-:W-:Y:S02]  /*3a50*/  IADD3 R24, P4, R26, UR16, RZ ;  /* 0x000000101a187c10 */ /* 0x000fe4000ff9e0ff */
[----:B------:R-:W-:Y:S02]  /*3a60*/  PRMT R26, RZ, 0x7610, R26 ;  /* 0x00007610ff1a7816 */ /* 0x000fe4000000001a */
[----:B------:R-:W-:Y:S02]  /*3a70*/  F2FP.SATFINITE.E4M3.F32.PACK_AB_MERGE_C R31, RZ, R25, RZ ;  /* 0x00000019ff1f723e */ /* 0x000fe400048070ff */
[----:B------:R-:W-:-:S03]  /*3a80*/  IADD3.X R25, R27, UR17, R29, P4, !PT ;  /* 0x000000111b197c10 */ /* 0x000fc6000a7fe41d */
[----:B------:R1:W-:Y:S01]  /*3a90*/  @!P3 STG.E.U8 desc[UR14][R20.64+0x1], R31 ;  /* 0x0000011f1400b986 */ /* 0x0003e2000c10110e */
[----:B------:R-:W-:Y:S05]  /*3aa0*/  @P5 BRA `(.L_x_47) ;  /* 0x0000000000045947 */ /* 0x000fea0003800000 */
[----:B------:R3:W5:Y:S02]  /*3ab0*/  LDG.E.U8 R26, desc[UR14][R24.64] ;  /* 0x0000000e181a7981 */ /* 0x000764000c1e1100 */
.L_x_47:
[----:B------:R-:W-:Y:S05]  /*3ac0*/  BSYNC B1 ;  /* 0x0000000000017941 */ /* 0x000fea0003800000 */
.L_x_46:
[----:B-----5:R-:W-:Y:S01]  /*3ad0*/  LOP3.LUT R26, R26, 0xff, RZ, 0xc0, !PT ;  /* 0x000000ff1a1a7812 */ /* 0x020fe200078ec0ff */
[----:B------:R-:W-:Y:S01]  /*3ae0*/  BSSY B1, `(.L_x_48) ;  /* 0x000000b000017945 */ /* 0x000fe20003800000 */
[----:B------:R-:W-:Y:S02]  /*3af0*/  ISETP.LT.OR P3, PT, R6, 0x2, !P1 ;  /* 0x000000020600780c */ /* 0x000fe40004f61670 */
[----:B------:R-:W-:-:S05]  /*3b00*/  F2FP.F16.E4M3.UNPACK_B R26, R26 ;  /* 0x0000001aff1a723e */ /* 0x000fca00020006ff */
[----:B------:R-:W-:-:S05]  /*3b10*/  HADD2.F32 R26, -RZ, R26.H0_H0 ;  /* 0x2000001aff1a7230 */ /* 0x000fca0000004100 */
[----:B------:R-:W-:-:S04]  /*3b20*/  FMUL R26, R26, R15 ;  /* 0x0000000f1a1a7220 */ /* 0x000fc80000400000 */
[----:B------:R-:W-:-:S05]  /*3b30*/  FFMA R26, R149, R14, R26 ;  /* 0x0000000e951a7223 */ /* 0x000fca000000001a */
[----:B------:R-:W-:Y:S02]  /*3b40*/  F2FP.SATFINITE.E4M3.F32.PACK_AB_MERGE_C R27, RZ, R26, RZ ;  /* 0x0000001aff1b723e */ /* 0x000fe400048070ff */
[----:B------:R-:W-:-:S03]  /*3b50*/  PRMT R26, RZ, 0x7610, R26 ;  /* 0x00007610ff1a7816 */ /* 0x000fc6000000001a */
[----:B------:R4:W-:Y:S01]  /*3b60*/  @!P5 STG.E.U8 desc[UR14][R18.64], R27 ;  /* 0x0000001b1200d986 */ /* 0x0009e2000c10110e */
[----:B------:R-:W-:Y:S05]  /*3b70*/  @P3 BRA `(.L_x_49) ;  /* 0x0000000000043947 */ /* 0x000fea0003800000 */
[----:B------:R0:W5:Y:S02]  /*3b80*/  LDG.E.U8 R26, desc[UR14][R24.64+0x1] ;  /* 0x0000010e181a7981 */ /* 0x000164000c1e1100 */
.L_x_49:
[----:B------:R-:W-:Y:S05]  /*3b90*/  BSYNC B1 ;  /* 0x0000000000017941 */ /* 0x000fea0003800000 */
.L_x_48:
[----:B-----5:R-:W-:Y:S01]  /*3ba0*/  LOP3.LUT R26, R26, 0xff, RZ, 0xc0, !PT ;  /* 0x000000ff1a1a7812 */ /* 0x020fe200078ec0ff */
[----:B------:R-:W-:Y:S01]  /*3bb0*/  BSSY B1, `(.L_x_50) ;  /* 0x000000b000017945 */ /* 0x000fe20003800000 */
[----:B------:R-:W-:Y:S02]  /*3bc0*/  ISETP.LT.OR P4, PT, R6, 0x9, !P0 ;  /* 0x000000090600780c */ /* 0x000fe40004781670 */
[----:B------:R-:W-:-:S05]  /*3bd0*/  F2FP.F16.E4M3.UNPACK_B R26, R26 ;  /* 0x0000001aff1a723e */ /* 0x000fca00020006ff */
[----:B------:R-:W-:-:S05]  /*3be0*/  HADD2.F32 R26, -RZ, R26.H0_H0 ;  /* 0x2000001aff1a7230 */ /* 0x000fca0000004100 */
[----:B----4-:R-:W-:Y:S01]  /*3bf0*/  FMUL R27, R26, R15 ;  /* 0x0000000f1a1b7220 */ /* 0x010fe20000400000 */
[----:B------:R-:W-:-:S03]  /*3c00*/  PRMT R26, RZ, 0x7610, R26 ;  /* 0x00007610ff1a7816 */ /* 0x000fc6000000001a */
[----:B------:R-:W-:-:S05]  /*3c10*/  FFMA R27, R144, R14, R27 ;  /* 0x0000000e901b7223 */ /* 0x000fca000000001b */
[----:B------:R-:W-:-:S05]  /*3c20*/  F2FP.SATFINITE.E4M3.F32.PACK_AB_MERGE_C R27, RZ, R27, RZ ;  /* 0x0000001bff1b723e */ /* 0x000fca00048070ff */
[----:B------:R4:W-:Y:S01]  /*3c30*/  @!P3 STG.E.U8 desc[UR14][R18.64+0x1], R27 ;  /* 0x0000011b1200b986 */ /* 0x0009e2000c10110e */
[----:B------:R-:W-:Y:S05]  /*3c40*/  @P4 BRA `(.L_x_51) ;  /* 0x0000000000044947 */ /* 0x000fea0003800000 */
[----:B------:R0:W5:Y:S02]  /*3c50*/  LDG.E.U8 R26, desc[UR14][R4.64+0x8] ;  /* 0x0000080e041a7981 */ /* 0x000164000c1e1100 */
.L_x_51:
[----:B------:R-:W-:Y:S05]  /*3c60*/  BSYNC B1 ;  /* 0x0000000000017941 */ /* 0x000fea0003800000 */
.L_x_50:
[----:B-----5:R-:W-:Y:S01]  /*3c70*/  LOP3.LUT R26, R26, 0xff, RZ, 0xc0, !PT ;  /* 0x000000ff1a1a7812 */ /* 0x020fe200078ec0ff */
[----:B------:R-:W-:Y:S01]  /*3c80*/  BSSY B1, `(.L_x_52) ;  /* 0x000000b000017945 */ /* 0x000fe20003800000 */
[----:B------:R-:W-:Y:S02]  /*3c90*/  ISETP.LT.OR P3, PT, R6, 0xa, !P0 ;  /* 0x0000000a0600780c */ /* 0x000fe40004761670 */
[----:B------:R-:W-:-:S05]  /*3ca0*/  F2FP.F16.E4M3.UNPACK_B R26, R26 ;  /* 0x0000001aff1a723e */ /* 0x000fca00020006ff */
[----:B------:R-:W-:-:S05]  /*3cb0*/  HADD2.F32 R26, -RZ, R26.H0_H0 ;  /* 0x2000001aff1a7230 */ /* 0x000fca0000004100 */
[----:B------:R-:W-:-:S04]  /*3cc0*/  FMUL R26, R26, R15 ;  /* 0x0000000f1a1a7220 */ /* 0x000fc80000400000 */
[----:B------:R-:W-:-:S05]  /*3cd0*/  FFMA R26, R147, R14, R26 ;  /* 0x0000000e931a7223 */ /* 0x000fca000000001a */
[----:B----4-:R-:W-:Y:S02]  /*3ce0*/  F2FP.SATFINITE.E4M3.F32.PACK_AB_MERGE_C R27, RZ, R26, RZ ;  /* 0x0000001aff1b723e */ /* 0x010fe400048070ff */
[----:B------:R-:W-:-:S03]  /*3cf0*/  PRMT R26, RZ, 0x7610, R26 ;  /* 0x00007610ff1a7816 */ /* 0x000fc6000000001a */
[----:B------:R4:W-:Y:S01]  /*3d00*/  @!P4 STG.E.U8 desc[UR14][R20.64+0x8], R27 ;  /* 0x0000081b1400c986 */ /* 0x0009e2000c10110e */
[----:B------:R-:W-:Y:S05]  /*3d10*/  @P3 BRA `(.L_x_53) ;  /* 0x0000000000043947 */ /* 0x000fea0003800000 */
[----:B------:R0:W5:Y:S02]  /*3d20*/  LDG.E.U8 R26, desc[UR14][R4.64+0x9] ;  /* 0x0000090e041a7981 */ /* 0x000164000c1e1100 */
.L_x_53:
[----:B------:R-:W-:Y:S05]  /*3d30*/  BSYNC B1 ;  /* 0x0000000000017941 */ /* 0x000fea0003800000 */
.L_x_52:
        /* <DEDUP_REMOVED lines=12> */
.L_x_55:
[----:B------:R-:W-:Y:S05]  /*3e00*/  BSYNC B1 ;  /* 0x0000000000017941 */ /* 0x000fea0003800000 */
.L_x_54:
        /* <DEDUP_REMOVED lines=12> */
.L_x_57:
[----:B------:R-:W-:Y:S05]  /*3ed0*/  BSYNC B1 ;  /* 0x0000000000017941 */ /* 0x000fea0003800000 */
.L_x_56:
        /* <DEDUP_REMOVED lines=12> */
.L_x_59:
[----:B------:R-:W-:Y:S05]  /*3fa0*/  BSYNC B1 ;  /* 0x0000000000017941 */ /* 0x000fea0003800000 */
.L_x_58:
        /* <DEDUP_REMOVED lines=12> */
.L_x_61:
[----:B------:R-:W-:Y:S05]  /*4070*/  BSYNC B1 ;  /* 0x0000000000017941 */ /* 0x000fea0003800000 */
.L_x_60:
        /* <DEDUP_REMOVED lines=12> */
.L_x_63:
[----:B------:R-:W-:Y:S05]  /*4140*/  BSYNC B1 ;  /* 0x0000000000017941 */ /* 0x000fea0003800000 */
.L_x_62:
        /* <DEDUP_REMOVED lines=12> */
.L_x_65:
[----:B------:R-:W-:Y:S05]  /*4210*/  BSYNC B1 ;  /* 0x0000000000017941 */ /* 0x000fea0003800000 */
.L_x_64:
        /* <DEDUP_REMOVED lines=12> */
.L_x_67:
[----:B------:R-:W-:Y:S05]  /*42e0*/  BSYNC B1 ;  /* 0x0000000000017941 */ /* 0x000fea0003800000 */
.L_x_66:
        /* <DEDUP_REMOVED lines=12> */
.L_x_69:
[----:B------:R-:W-:Y:S05]  /*43b0*/  BSYNC B1 ;  /* 0x0000000000017941 */ /* 0x000fea0003800000 */
.L_x_68:
        /* <DEDUP_REMOVED lines=12> */
.L_x_71:
[----:B------:R-:W-:Y:S05]  /*4480*/  BSYNC B1 ;  /* 0x0000000000017941 */ /* 0x000fea0003800000 */
.L_x_70:
        /* <DEDUP_REMOVED lines=12> */
.L_x_73:
[----:B------:R-:W-:Y:S05]  /*4550*/  BSYNC B1 ;  /* 0x0000000000017941 */ /* 0x000fea0003800000 */
.L_x_72:
        /* <DEDUP_REMOVED lines=12> */
.L_x_75:
[----:B------:R-:W-:Y:S05]  /*4620*/  BSYNC B1 ;  /* 0x0000000000017941 */ /* 0x000fea0003800000 */
.L_x_74:
        /* <DEDUP_REMOVED lines=12> */
.L_x_77:
[----:B------:R-:W-:Y:S05]  /*46f0*/  BSYNC B1 ;  /* 0x0000000000017941 */ /* 0x000fea0003800000 */
.L_x_76:
        /* <DEDUP_REMOVED lines=12> */
.L_x_79:
[----:B------:R-:W-:Y:S05]  /*47c0*/  BSYNC B1 ;  /* 0x0000000000017941 */ /* 0x000fea0003800000 */
.L_x_78:
        /* <DEDUP_REMOVED lines=12> */
.L_x_81:
[----:B------:R-:W-:Y:S05]  /*4890*/  BSYNC B1 ;  /* 0x0000000000017941 */ /* 0x000fea0003800000 */
.L_x_80:
        /* <DEDUP_REMOVED lines=12> */
.L_x_83:
[----:B------:R-:W-:Y:S05]  /*4960*/  BSYNC B1 ;  /* 0x0000000000017941 */ /* 0x000fea0003800000 */
.L_x_82:
        /* <DEDUP_REMOVED lines=12> */
.L_x_85:
[----:B------:R-:W-:Y:S05]  /*4a30*/  BSYNC B1 ;  /* 0x0000000000017941 */ /* 0x000fea0003800000 */
.L_x_84:
        /* <DEDUP_REMOVED lines=12> */
.L_x_87:
[----:B------:R-:W-:Y:S05]  /*4b00*/  BSYNC B1 ;  /* 0x0000000000017941 */ /* 0x000fea0003800000 */
.L_x_86:
        /* <DEDUP_REMOVED lines=12> */
.L_x_89:
[----:B------:R-:W-:Y:S05]  /*4bd0*/  BSYNC B1 ;  /* 0x0000000000017941 */ /* 0x000fea0003800000 */
.L_x_88:
        /* <DEDUP_REMOVED lines=12> */
.L_x_91:
[----:B------:R-:W-:Y:S05]  /*4ca0*/  BSYNC B1 ;  /* 0x0000000000017941 */ /* 0x000fea0003800000 */
.L_x_90:
        /* <DEDUP_REMOVED lines=12> */
.L_x_93:
[----:B------:R-:W-:Y:S05]  /*4d70*/  BSYNC B1 ;  /* 0x0000000000017941 */ /* 0x000fea0003800000 */
.L_x_92:
        /* <DEDUP_REMOVED lines=12> */
.L_x_95:
[----:B------:R-:W-:Y:S05]  /*4e40*/  BSYNC B1 ;  /* 0x0000000000017941 */ /* 0x000fea0003800000 */
.L_x_94:
        /* <DEDUP_REMOVED lines=12> */
.L_x_97:
[----:B------:R-:W-:Y:S05]  /*4f10*/  BSYNC B1 ;  /* 0x0000000000017941 */ /* 0x000fea0003800000 */
.L_x_96:
        /* <DEDUP_REMOVED lines=12> */
.L_x_99:
[----:B------:R-:W-:Y:S05]  /*4fe0*/  BSYNC B1 ;  /* 0x0000000000017941 */ /* 0x000fea0003800000 */
.L_x_98:
        /* <DEDUP_REMOVED lines=12> */
.L_x_101:
[----:B------:R-:W-:Y:S05]  /*50b0*/  BSYNC B1 ;  /* 0x0000000000017941 */ /* 0x000fea0003800000 */
.L_x_100:
        /* <DEDUP_REMOVED lines=12> */
.L_x_103:
[----:B------:R-:W-:Y:S05]  /*5180*/  BSYNC B1 ;  /* 0x0000000000017941 */ /* 0x000fea0003800000 */
.L_x_102:
        /* <DEDUP_REMOVED lines=12> */
.L_x_105:
[----:B------:R-:W-:Y:S05]  /*5250*/  BSYNC B1 ;  /* 0x0000000000017941 */ /* 0x000fea0003800000 */
.L_x_104:
        /* <DEDUP_REMOVED lines=12> */
.L_x_107:
[----:B------:R-:W-:Y:S05]  /*5320*/  BSYNC B1 ;  /* 0x0000000000017941 */ /* 0x000fea0003800000 */
.L_x_106:
        /* <DEDUP_REMOVED lines=12> */
.L_x_109:
[----:B------:R-:W-:Y:S05]  /*53f0*/  BSYNC B1 ;  /* 0x0000000000017941 */ /* 0x000fea0003800000 */
.L_x_108:
        /* <DEDUP_REMOVED lines=12> */
.L_x_111:
[----:B------:R-:W-:Y:S05]  /*54c0*/  BSYNC B1 ;  /* 0x0000000000017941 */ /* 0x000fea0003800000 */
.L_x_110:
        /* <DEDUP_REMOVED lines=12> */
.L_x_113:
[----:B------:R-:W-:Y:S05]  /*5590*/  BSYNC B1 ;  /* 0x0000000000017941 */ /* 0x000fea0003800000 */
.L_x_112:
        /* <DEDUP_REMOVED lines=12> */
.L_x_115:
[----:B------:R-:W-:Y:S05]  /*5660*/  BSYNC B1 ;  /* 0x0000000000017941 */ /* 0x000fea0003800000 */
.L_x_114:
        /* <DEDUP_REMOVED lines=12> */
.L_x_117:
[----:B------:R-:W-:Y:S05]  /*5730*/  BSYNC B1 ;  /* 0x0000000000017941 */ /* 0x000fea0003800000 */
.L_x_116:
        /* <DEDUP_REMOVED lines=12> */
.L_x_119:
[----:B------:R-:W-:Y:S05]  /*5800*/  BSYNC B1 ;  /* 0x0000000000017941 */ /* 0x000fea0003800000 */
.L_x_118:
        /* <DEDUP_REMOVED lines=12> */
.L_x_121:
[----:B------:R-:W-:Y:S05]  /*58d0*/  BSYNC B1 ;  /* 0x0000000000017941 */ /* 0x000fea0003800000 */
.L_x_120:
        /* <DEDUP_REMOVED lines=12> */
.L_x_123:
[----:B------:R-:W-:Y:S05]  /*59a0*/  BSYNC B1 ;  /* 0x0000000000017941 */ /* 0x000fea0003800000 */
.L_x_122:
        /* <DEDUP_REMOVED lines=12> */
.L_x_125:
[----:B------:R-:W-:Y:S05]  /*5a70*/  BSYNC B1 ;  /* 0x0000000000017941 */ /* 0x000fea0003800000 */
.L_x_124:
        /* <DEDUP_REMOVED lines=12> */
.L_x_127:
[----:B------:R-:W-:Y:S05]  /*5b40*/  BSYNC B1 ;  /* 0x0000000000017941 */ /* 0x000fea0003800000 */
.L_x_126:
        /* <DEDUP_REMOVED lines=12> */
.L_x_129:
[----:B------:R-:W-:Y:S05]  /*5c10*/  BSYNC B1 ;  /* 0x0000000000017941 */ /* 0x000fea0003800000 */
.L_x_128:
        /* <DEDUP_REMOVED lines=12> */
.L_x_131:
[----:B------:R-:W-:Y:S05]  /*5ce0*/  BSYNC B1 ;  /* 0x0000000000017941 */ /* 0x000fea0003800000 */
.L_x_130:
        /* <DEDUP_REMOVED lines=12> */
.L_x_133:
[----:B------:R-:W-:Y:S05]  /*5db0*/  BSYNC B1 ;  /* 0x0000000000017941 */ /* 0x000fea0003800000 */
.L_x_132:
        /* <DEDUP_REMOVED lines=12> */
.L_x_135:
[----:B------:R-:W-:Y:S05]  /*5e80*/  BSYNC B1 ;  /* 0x0000000000017941 */ /* 0x000fea0003800000 */
.L_x_134:
        /* <DEDUP_REMOVED lines=12> */
.L_x_137:
[----:B------:R-:W-:Y:S05]  /*5f50*/  BSYNC B1 ;  /* 0x0000000000017941 */ /* 0x000fea0003800000 */
.L_x_136:
        /* <DEDUP_REMOVED lines=12> */
.L_x_139:
[----:B------:R-:W-:Y:S05]  /*6020*/  BSYNC B1 ;  /* 0x0000000000017941 */ /* 0x000fea0003800000 */
.L_x_138:
        /* <DEDUP_REMOVED lines=12> */
.L_x_141:
[----:B------:R-:W-:Y:S05]  /*60f0*/  BSYNC B1 ;  /* 0x0000000000017941 */ /* 0x000fea0003800000 */
.L_x_140:
        /* <DEDUP_REMOVED lines=12> */
.L_x_143:
[----:B------:R-:W-:Y:S05]  /*61c0*/  BSYNC B1 ;  /* 0x0000000000017941 */ /* 0x000fea0003800000 */
.L_x_142:
        /* <DEDUP_REMOVED lines=12> */
.L_x_145:
[----:B------:R-:W-:Y:S05]  /*6290*/  BSYNC B1 ;  /* 0x0000000000017941 */ /* 0x000fea0003800000 */
.L_x_144:
        /* <DEDUP_REMOVED lines=12> */
.L_x_147:
[----:B------:R-:W-:Y:S05]  /*6360*/  BSYNC B1 ;  /* 0x0000000000017941 */ /* 0x000fea0003800000 */
.L_x_146:
        /* <DEDUP_REMOVED lines=12> */
.L_x_149:
[----:B------:R-:W-:Y:S05]  /*6430*/  BSYNC B1 ;  /* 0x0000000000017941 */ /* 0x000fea0003800000 */
.L_x_148:
        /* <DEDUP_REMOVED lines=12> */
.L_x_151:
[----:B------:R-:W-:Y:S05]  /*6500*/  BSYNC B1 ;  /* 0x0000000000017941 */ /* 0x000fea0003800000 */
.L_x_150:
        /* <DEDUP_REMOVED lines=12> */
.L_x_153:
[----:B------:R-:W-:Y:S05]  /*65d0*/  BSYNC B1 ;  /* 0x0000000000017941 */ /* 0x000fea0003800000 */
.L_x_152:
        /* <DEDUP_REMOVED lines=12> */
.L_x_155:
[----:B------:R-:W-:Y:S05]  /*66a0*/  BSYNC B1 ;  /* 0x0000000000017941 */ /* 0x000fea0003800000 */
.L_x_154:
        /* <DEDUP_REMOVED lines=12> */
.L_x_157:
[----:B------:R-:W-:Y:S05]  /*6770*/  BSYNC B1 ;  /* 0x0000000000017941 */ /* 0x000fea0003800000 */
.L_x_156:
        /* <DEDUP_REMOVED lines=12> */
.L_x_159:
[----:B------:R-:W-:Y:S05]  /*6840*/  BSYNC B1 ;  /* 0x0000000000017941 */ /* 0x000fea0003800000 */
.L_x_158:
        /* <DEDUP_REMOVED lines=12> */
.L_x_161:
[----:B------:R-:W-:Y:S05]  /*6910*/  BSYNC B1 ;  /* 0x0000000000017941 */ /* 0x000fea0003800000 */
.L_x_160:
        /* <DEDUP_REMOVED lines=12> */
.L_x_163:
[----:B------:R-:W-:Y:S05]  /*69e0*/  BSYNC B1 ;  /* 0x0000000000017941 */ /* 0x000fea0003800000 */
.L_x_162:
[----:B-----5:R-:W-:Y:S01]  /*69f0*/  LOP3.LUT R26, R26, 0xff, RZ, 0xc0, !PT ;  /* 0x000000ff1a1a7812 */ /* 0x020fe200078ec0ff */
[----:B------:R-:W-:Y:S01]  /*6a00*/  BSSY B1, `(.L_x_164) ;  /* 0x000000b000017945 */ /* 0x000fe20003800000 */
[----:B------:R-:W-:Y:S02]  /*6a10*/  ISETP.LT.OR P0, PT, R6, 0x7a, !P0 ;  /* 0x0000007a0600780c */ /* 0x000fe40004701670 */
[----:B------:R-:W-:-:S05]  /*6a20*/  F2FP.F16.E4M3.UNPACK_B R26, R26 ;  /* 0x0000001aff1a723e */ /* 0x000fca00020006ff */
[----:B------:R-:W-:-:S05]  /*6a30*/  HADD2.F32 R26, -RZ, R26.H0_H0 ;  /* 0x2000001aff1a7230 */ /* 0x000fca0000004100 */
[----:B------:R-:W-:-:S04]  /*6a40*/  FMUL R26, R26, R15 ;  /* 0x0000000f1a1a7220 */ /* 0x000fc80000400000 */
[----:B------:R-:W-:Y:S01]  /*6a50*/  FFMA R26, R23, R14, R26 ;  /* 0x0000000e171a7223 */ /* 0x000fe2000000001a */
[----:B------:R-:W-:-:S04]  /*6a60*/  PRMT R23, RZ, 0x7610, R23 ;  /* 0x00007610ff177816 */ /* 0x000fc80000000017 */
[----:B----4-:R-:W-:-:S05]  /*6a70*/  F2FP.SATFINITE.E4M3.F32.PACK_AB_MERGE_C R27, RZ, R26, RZ ;  /* 0x0000001aff1b723e */ /* 0x010fca00048070ff */
[----:B------:R4:W-:Y:S01]  /*6a80*/  @!P4 STG.E.U8 desc[UR14][R20.64+0x78], R27 ;  /* 0x0000781b1400c986 */ /* 0x0009e2000c10110e */
[----:B------:R-:W-:Y:S05]  /*6a90*/  @P0 BRA `(.L_x_165) ;  /* 0x0000000000040947 */ /* 0x000fea0003800000 */
[----:B------:R0:W5:Y:S02]  /*6aa0*/  LDG.E.U8 R23, desc[UR14][R4.64+0x79] ;  /* 0x0000790e04177981 */ /* 0x000164000c1e1100 */
.L_x_165:
[----:B------:R-:W-:Y:S05]  /*6ab0*/  BSYNC B1 ;  /* 0x0000000000017941 */ /* 0x000fea0003800000 */
.L_x_164:
[----:B-----5:R-:W-:Y:S01]  /*6ac0*/  LOP3.LUT R23, R23, 0xff, RZ, 0xc0, !PT ;  /* 0x000000ff17177812 */ /* 0x020fe200078ec0ff */
[----:B------:R-:W-:Y:S01]  /*6ad0*/  BSSY B1, `(.L_x_166) ;  /* 0x000000b000017945 */ /* 0x000fe20003800000 */
[----:B------:R-:W-:Y:S02]  /*6ae0*/  ISETP.LT.OR P3, PT, R6, 0x79, !P1 ;  /* 0x000000790600780c */ /* 0x000fe40004f61670 */
[----:B------:R-:W-:-:S05]  /*6af0*/  F2FP.F16.E4M3.UNPACK_B R23, R23 ;  /* 0x00000017ff17723e */ /* 0x000fca00020006ff */
[----:B0-2---:R-:W-:-:S05]  /*6b00*/  HADD2.F32 R4, -RZ, R23.H0_H0 ;  /* 0x20000017ff047230 */ /* 0x005fca0000004100 */
[----:B------:R-:W-:Y:S01]  /*6b10*/  FMUL R5, R4, R15 ;  /* 0x0000000f04057220 */ /* 0x000fe20000400000 */
[----:B------:R-:W-:-:S03]  /*6b20*/  PRMT R4, RZ, 0x7610, R4 ;  /* 0x00007610ff047816 */ /* 0x000fc60000000004 */
[----:B------:R-:W-:-:S05]  /*6b30*/  FFMA R5, R22, R14, R5 ;  /* 0x0000000e16057223 */ /* 0x000fca0000000005 */
[----:B------:R-:W-:-:S05]  /*6b40*/  F2FP.SATFINITE.E4M3.F32.PACK_AB_MERGE_C R5, RZ, R5, RZ ;  /* 0x00000005ff05723e */ /* 0x000fca00048070ff */
[----:B------:R0:W-:Y:S01]  /*6b50*/  @!P0 STG.E.U8 desc[UR14][R20.64+0x79], R5 ;  /* 0x0000790514008986 */ /* 0x0001e2000c10110e */
[----:B------:R-:W-:Y:S05]  /*6b60*/  @P3 BRA `(.L_x_167) ;  /* 0x0000000000043947 */ /* 0x000fea0003800000 */
[----:B------:R2:W5:Y:S02]  /*6b70*/  LDG.E.U8 R4, desc[UR14][R24.64+0x78] ;  /* 0x0000780e18047981 */ /* 0x000564000c1e1100 */
.L_x_167:
[----:B------:R-:W-:Y:S05]  /*6b80*/  BSYNC B1 ;  /* 0x0000000000017941 */ /* 0x000fea0003800000 */
.L_x_166:
[----:B-----5:R-:W-:Y:S01]  /*6b90*/  LOP3.LUT R4, R4, 0xff, RZ, 0xc0, !PT ;  /* 0x000000ff04047812 */ /* 0x020fe200078ec0ff */
[----:B------:R-:W-:Y:S01]  /*6ba0*/  BSSY B1, `(.L_x_168) ;  /* 0x000000b000017945 */ /* 0x000fe20003800000 */
[----:B------:R-:W-:Y:S02]  /*6bb0*/  ISETP.LT.OR P1, PT, R6, 0x7a, !P1 ;  /* 0x0000007a0600780c */ /* 0x000fe40004f21670 */
[----:B------:R-:W-:-:S05]  /*6bc0*/  F2FP.F16.E4M3.UNPACK_B R4, R4 ;  /* 0x00000004ff04723e */ /* 0x000fca00020006ff */
[----:B------:R-:W-:-:S05]  /*6bd0*/  HADD2.F32 R4, -RZ, R4.H0_H0 ;  /* 0x20000004ff047230 */ /* 0x000fca0000004100 */
[----:B------:R-:W-:-:S04]  /*6be0*/  FMUL R4, R4, R15 ;  /* 0x0000000f04047220 */ /* 0x000fc80000400000 */
[----:B------:R-:W-:-:S05]  /*6bf0*/  FFMA R4, R89, R14, R4 ;  /* 0x0000000e59047223 */ /* 0x000fca0000000004 */
[----:B0-----:R-:W-:Y:S02]  /*6c00*/  F2FP.SATFINITE.E4M3.F32.PACK_AB_MERGE_C R5, RZ, R4, RZ ;  /* 0x00000004ff05723e */ /* 0x001fe400048070ff */
[----:B------:R-:W-:-:S03]  /*6c10*/  PRMT R4, RZ, 0x7610, R4 ;  /* 0x00007610ff047816 */ /* 0x000fc60000000004 */
[----:B------:R0:W-:Y:S01]  /*6c20*/  @!P3 STG.E.U8 desc[UR14][R18.64+0x78], R5 ;  /* 0x000078051200b986 */ /* 0x0001e2000c10110e */
[----:B------:R-:W-:Y:S05]  /*6c30*/  @P1 BRA `(.L_x_169) ;  /* 0x0000000000041947 */ /* 0x000fea0003800000 */
[----:B------:R0:W5:Y:S02]  /*6c40*/  LDG.E.U8 R4, desc[UR14][R24.64+0x79] ;  /* 0x0000790e18047981 */ /* 0x000164000c1e1100 */
.L_x_169:
[----:B------:R-:W-:Y:S05]  /*6c50*/  BSYNC B1 ;  /* 0x0000000000017941 */ /* 0x000fea0003800000 */
.L_x_168:
[----:B------:R-:W-:Y:S05]  /*6c60*/  @P1 BRA `(.L_x_170) ;  /* 0x0000001000281947 */ /* 0x000fea0003800000 */
[----:B-----5:R-:W-:-:S04]  /*6c70*/  LOP3.LUT R4, R4, 0xff, RZ, 0xc0, !PT ;  /* 0x000000ff04047812 */ /* 0x020fc800078ec0ff */
[----:B------:R-:W-:-:S05]  /*6c80*/  F2FP.F16.E4M3.UNPACK_B R4, R4 ;  /* 0x00000004ff04723e */ /* 0x000fca00020006ff */
[----:B------:R-:W-:-:S05]  /*6c90*/  HADD2.F32 R4, -RZ, R4.H0_H0 ;  /* 0x20000004ff047230 */ /* 0x000fca0000004100 */
[----:B0-----:R-:W-:-:S04]  /*6ca0*/  FMUL R5, R4, R15 ;  /* 0x0000000f04057220 */ /* 0x001fc80000400000 */
[----:B------:R-:W-:-:S05]  /*6cb0*/  FFMA R5, R88, R14, R5 ;  /* 0x0000000e58057223 */ /* 0x000fca0000000005 */
[----:B------:R-:W-:-:S05]  /*6cc0*/  F2FP.SATFINITE.E4M3.F32.PACK_AB_MERGE_C R5, RZ, R5, RZ ;  /* 0x00000005ff05723e */ /* 0x000fca00048070ff */
[----:B------:R0:W-:Y:S01]  /*6cd0*/  STG.E.U8 desc[UR14][R18.64+0x79], R5 ;  /* 0x0000790512007986 */ /* 0x0001e2000c10110e */
[----:B------:R-:W-:Y:S05]  /*6ce0*/  BRA `(.L_x_170) ;  /* 0x0000001000087947 */ /* 0x000fea0003800000 */
.L_x_41:
[----:B------:R-:W-:Y:S01]  /*6cf0*/  ISETP.GE.AND P1, PT, R30, 0x1, PT ;  /* 0x000000011e00780c */ /* 0x000fe20003f26270 */
[-C--:B--2---:R-:W-:Y:S01]  /*6d00*/  FMUL R151, R151, R14.reuse ;  /* 0x0000000e97977220 */ /* 0x084fe20000400000 */
[-C--:B------:R-:W-:Y:S01]  /*6d10*/  FMUL R146, R146, R14.reuse ;  /* 0x0000000e92927220 */ /* 0x080fe20000400000 */
[----:B------:R-:W-:Y:S01]  /*6d20*/  ISETP.GE.AND P0, PT, R30, 0x9, PT ;  /* 0x000000091e00780c */ /* 0x000fe20003f06270 */
[-C--:B------:R-:W-:Y:S01]  /*6d30*/  FMUL R149, R149, R14.reuse ;  /* 0x0000000e95957220 */ /* 0x080fe20000400000 */
[----:B------:R-:W-:Y:S01]  /*6d40*/  ISETP.LT.OR P4, PT, R6, 0x1, !P1 ;  /* 0x000000010600780c */ /* 0x000fe20004f81670 */
[-C--:B------:R-:W-:Y:S01]  /*6d50*/  FMUL R144, R144, R14.reuse ;  /* 0x0000000e90907220 */ /* 0x080fe20000400000 */
[----:B------:R-:W-:Y:S01]  /*6d60*/  ISETP.LT.OR P5, PT, R6, 0x2, !P1 ;  /* 0x000000020600780c */ /* 0x000fe20004fa1670 */
[-C--:B------:R-:W-:Y:S01]  /*6d70*/  FMUL R147, R147, R14.reuse ;  /* 0x0000000e93937220 */ /* 0x080fe20000400000 */
[----:B------:R-:W-:Y:S01]  /*6d80*/  F2FP.SATFINITE.E4M3.F32.PACK_AB_MERGE_C R151, RZ, R151, RZ ;  /* 0x00000097ff97723e */ /* 0x000fe200048070ff */
[----:B------:R-:W-:Y:S01]  /*6d90*/  FMUL R142, R142, R14 ;  /* 0x0000000e8e8e7220 */ /* 0x000fe20000400000 */
[----:B------:R-:W-:Y:S01]  /*6da0*/  F2FP.SATFINITE.E4M3.F32.PACK_AB_MERGE_C R5, RZ, R146, RZ ;  /* 0x00000092ff05723e */ /* 0x000fe200048070ff */
[-C--:B------:R-:W-:Y:S01]  /*6db0*/  FMUL R145, R145, R14.reuse ;  /* 0x0000000e91917220 */ /* 0x080fe20000400000 */
[----:B------:R-:W-:Y:S01]  /*6dc0*/  ISETP.LT.OR P3, PT, R6, 0x1, !P0 ;  /* 0x000000010600780c */ /* 0x000fe20004761670 */
[-C--:B------:R-:W-:Y:S01]  /*6dd0*/  FMUL R140, R140, R14.reuse ;  /* 0x0000000e8c8c7220 */ /* 0x080fe20000400000 */
[C---:B------:R-:W-:Y:S01]  /*6de0*/  ISETP.LT.OR P6, PT, R6.reuse, 0xa, !P1 ;  /* 0x0000000a0600780c */ /* 0x040fe20004fc1670 */
[-C--:B------:R-:W-:Y:S01]  /*6df0*/  FMUL R143, R143, R14.reuse ;  /* 0x0000000e8f8f7220 */ /* 0x080fe20000400000 */
[----:B------:R-:W-:Y:S01]  /*6e00*/  F2FP.SATFINITE.E4M3.F32.PACK_AB_MERGE_C R149, RZ, R149, RZ ;  /* 0x00000095ff95723e */ /* 0x000fe200048070ff */
[----:B------:R-:W-:Y:S01]  /*6e10*/  @!P4 STG.E.U8 desc[UR14][R20.64], R151 ;  /* 0x000000971400c986 */ /* 0x000fe2000c10110e */
[----:B------:R-:W-:Y:S01]  /*6e20*/  ISETP.LT.OR P4, PT, R6, 0x2, !P0 ;  /* 0x000000020600780c */ /* 0x000fe20004781670 */
[----:B------:R-:W-:Y:S01]  /*6e30*/  FMUL R138, R138, R14 ;  /* 0x0000000e8a8a7220 */ /* 0x000fe20000400000 */
[----:B------:R-:W-:Y:S01]  /*6e40*/  F2FP.SATFINITE.E4M3.F32.PACK_AB_MERGE_C R25, RZ, R144, RZ ;  /* 0x00000090ff19723e */ /* 0x000fe200048070ff */
[----:B------:R0:W-:Y:S01]  /*6e50*/  @!P5 STG.E.U8 desc[UR14][R20.64+0x1], R5 ;  /* 0x000001051400d986 */ /* 0x0001e2000c10110e */
[C---:B------:R-:W-:Y:S01]  /*6e60*/  ISETP.LT.OR P5, PT, R6.reuse, 0x9, !P1 ;  /* 0x000000090600780c */ /* 0x040fe20004fa1670 */
[-C--:B------:R-:W-:Y:S01]  /*6e70*/  FMUL R141, R141, R14.reuse ;  /* 0x0000000e8d8d7220 */ /* 0x080fe20000400000 */
[----:B------:R-:W-:Y:S01]  /*6e80*/  F2FP.SATFINITE.E4M3.F32.PACK_AB_MERGE_C R147, RZ, R147, RZ ;  /* 0x00000093ff93723e */ /* 0x000fe200048070ff */
[----:B------:R-:W-:Y:S01]  /*6e90*/  @!P3 STG.E.U8 desc[UR14][R18.64], R149 ;  /* 0x000000951200b986 */ /* 0x000fe2000c10110e */
[----:B------:R-:W-:Y:S01]  /*6ea0*/  ISETP.LT.OR P3, PT, R6, 0x9, !P0 ;  /* 0x000000090600780c */ /* 0x000fe20004761670 */
[-C--:B------:R-:W-:Y:S01]  /*6eb0*/  FMUL R136, R136, R14.reuse ;  /* 0x0000000e88887220 */ /* 0x080fe20000400000 */
[----:B------:R-:W-:Y:S01]  /*6ec0*/  F2FP.SATFINITE.E4M3.F32.PACK_AB_MERGE_C R145, RZ, R145, RZ ;  /* 0x00000091ff91723e */ /* 0x000fe200048070ff */
[-C--:B------:R-:W-:Y:S01]  /*6ed0*/  FMUL R139, R139, R14.reuse ;  /* 0x0000000e8b8b7220 */ /* 0x080fe20000400000 */
[----:B------:R-:W-:Y:S01]  /*6ee0*/  F2FP.SATFINITE.E4M3.F32.PACK_AB_MERGE_C R143, RZ, R143, RZ ;  /* 0x0000008fff8f723e */ /* 0x000fe200048070ff */
[----:B------:R1:W-:Y:S01]  /*6ef0*/  @!P4 STG.E.U8 desc[UR14][R18.64+0x1], R25 ;  /* 0x000001191200c986 */ /* 0x0003e2000c10110e */
[----:B------:R-:W-:Y:S01]  /*6f00*/  ISETP.LT.OR P4, PT, R6, 0xa, !P0 ;  /* 0x0000000a0600780c */ /* 0x000fe20004781670 */
[----:B------:R-:W-:Y:S01]  /*6f10*/  FMUL R134, R134, R14 ;  /* 0x0000000e86867220 */ /* 0x000fe20000400000 */
[----:B0-----:R-:W-:Y:S01]  /*6f20*/  F2FP.SATFINITE.E4M3.F32.PACK_AB_MERGE_C R5, RZ, R142, RZ ;  /* 0x0000008eff05723e */ /* 0x001fe200048070ff */
[----:B------:R-:W-:Y:S01]  /*6f30*/  @!P5 STG.E.U8 desc[UR14][R20.64+0x8], R147 ;  /* 0x000008931400d986 */ /* 0x000fe2000c10110e */
[C---:B------:R-:W-:Y:S01]  /*6f40*/  ISETP.LT.OR P5, PT, R6.reuse, 0x11, !P1 ;  /* 0x000000110600780c */ /* 0x040fe20004fa1670 */
[-C--:B------:R-:W-:Y:S01]  /*6f50*/  FMUL R137, R137, R14.reuse ;  /* 0x0000000e89897220 */ /* 0x080fe20000400000 */
[----:B------:R-:W-:Y:S01]  /*6f60*/  F2FP.SATFINITE.E4M3.F32.PACK_AB_MERGE_C R141, RZ, R141, RZ ;  /* 0x0000008dff8d723e */ /* 0x000fe200048070ff */
[----:B------:R0:W-:Y:S01]  /*6f70*/  @!P6 STG.E.U8 desc[UR14][R20.64+0x9], R5 ;  /* 0x000009051400e986 */ /* 0x0001e2000c10110e */
[----:B------:R-:W-:Y:S01]  /*6f80*/  ISETP.LT.OR P6, PT, R6, 0x12, !P1 ;  /* 0x000000120600780c */ /* 0x000fe20004fc1670 */
[----:B------:R-:W-:Y:S01]  /*6f90*/  FMUL R132, R132, R14 ;  /* 0x0000000e84847220 */ /* 0x000fe20000400000 */
[----:B------:R-:W-:Y:S01]  /*6fa0*/  F2FP.SATFINITE.E4M3.F32.PACK_AB_MERGE_C R139, RZ, R139, RZ ;  /* 0x0000008bff8b723e */ /* 0x000fe200048070ff */
[----:B------:R-:W-:Y:S01]  /*6fb0*/  @!P3 STG.E.U8 desc[UR14][R18.64+0x8], R145 ;  /* 0x000008911200b986 */ /* 0x000fe2000c10110e */
[----:B-1----:R-:W-:Y:S01]  /*6fc0*/  F2FP.SATFINITE.E4M3.F32.PACK_AB_MERGE_C R25, RZ, R140, RZ ;  /* 0x0000008cff19723e */ /* 0x002fe200048070ff */
[-C--:B------:R-:W-:Y:S01]  /*6fd0*/  FMUL R135, R135, R14.reuse ;  /* 0x0000000e87877220 */ /* 0x080fe20000400000 */
[----:B------:R-:W-:Y:S01]  /*6fe0*/  ISETP.LT.OR P3, PT, R6, 0x11, !P0 ;  /* 0x000000110600780c */ /* 0x000fe20004761670 */
[-C--:B------:R-:W-:Y:S01]  /*6ff0*/  FMUL R130, R130, R14.reuse ;  /* 0x0000000e82827220 */ /* 0x080fe20000400000 */
[----:B------:R-:W-:Y:S01]  /*7000*/  F2FP.SATFINITE.E4M3.F32.PACK_AB_MERGE_C R137, RZ, R137, RZ ;  /* 0x00000089ff89723e */ /* 0x000fe200048070ff */
[----:B------:R1:W-:Y:S01]  /*7010*/  @!P4 STG.E.U8 desc[UR14][R18.64+0x9], R25 ;  /* 0x000009191200c986 */ /* 0x0003e2000c10110e */
[C---:B------:R-:W-:Y:S01]  /*7020*/  ISETP.LT.OR P4, PT, R6.reuse, 0x12, !P0 ;  /* 0x000000120600780c */ /* 0x040fe20004781670 */
[----:B------:R-:W-:Y:S01]  /*7030*/  FMUL R133, R133, R14 ;  /* 0x0000000e85857220 */ /* 0x000fe20000400000 */
[----:B0-----:R-:W-:Y:S01]  /*7040*/  F2FP.SATFINITE.E4M3.F32.PACK_AB_MERGE_C R5, RZ, R138, RZ ;  /* 0x0000008aff05723e */ /* 0x001fe200048070ff */
[----:B------:R-:W-:Y:S01]  /*7050*/  @!P5 STG.E.U8 desc[UR14][R20.64+0x10], R143 ;  /* 0x0000108f1400d986 */ /* 0x000fe2000c10110e */
[----:B------:R-:W-:Y:S01]  /*7060*/  ISETP.LT.OR P5, PT, R6, 0x19, !P1 ;  /* 0x000000190600780c */ /* 0x000fe20004fa1670 */
[-C--:B------:R-:W-:Y:S01]  /*7070*/  FMUL R128, R128, R14.reuse ;  /* 0x0000000e80807220 */ /* 0x080fe20000400000 */
[----:B------:R-:W-:Y:S01]  /*7080*/  F2FP.SATFINITE.E4M3.F32.PACK_AB_MERGE_C R135, RZ, R135, RZ ;  /* 0x00000087ff87723e */ /* 0x000fe200048070ff */
[----:B------:R0:W-:Y:S01]  /*7090*/  @!P6 STG.E.U8 desc[UR14][R20.64+0x11], R5 ;  /* 0x000011051400e986 */ /* 0x0001e2000c10110e */
[----:B------:R-:W-:Y:S01]  /*70a0*/  ISETP.LT.OR P6, PT, R6, 0x1a, !P1 ;  /* 0x0000001a0600780c */ /* 0x000fe20004fc1670 */
[-C--:B------:R-:W-:Y:S01]  /*70b0*/  FMUL R131, R131, R14.reuse ;  /* 0x0000000e83837220 */ /* 0x080fe20000400000 */
[----:B------:R-:W-:Y:S01]  /*70c0*/  FMUL R126, R126, R14 ;  /* 0x0000000e7e7e7220 */ /* 0x000fe20000400000 */
[----:B-1----:R-:W-:Y:S01]  /*70d0*/  F2FP.SATFINITE.E4M3.F32.PACK_AB_MERGE_C R25, RZ, R136, RZ ;  /* 0x00000088ff19723e */ /* 0x002fe200048070ff */
[----:B------:R-:W-:Y:S01]  /*70e0*/  @!P3 STG.E.U8 desc[UR14][R18.64+0x10], R141 ;  /* 0x0000108d1200b986 */ /* 0x000fe2000c10110e */
[C---:B------:R-:W-:Y:S01]  /*70f0*/  ISETP.LT.OR P3, PT, R6.reuse, 0x19, !P0 ;  /* 0x000000190600780c */ /* 0x040fe20004761670 */
        /* <DEDUP_REMOVED lines=37> */
[-C--:B------:R-:W-:Y:S01]  /*7350*/  FMUL R114, R114, R14.reuse ;  /* 0x0000000e72727220 */ /* 0x080fe20000400000 */
        /* <DEDUP_REMOVED lines=81> */
[C---:B------:R-:W-:Y:S01]  /*7870*/  ISETP.LT.OR P6, PT, R6.reuse, 0x52, !P1 ;  /* 0x000000520600780c */ /* 0x040fe20004fc1670 */
        /* <DEDUP_REMOVED lines=22> */
[----:B------:R-:W-:-:S02]  /*79e0*/  ISETP.LT.OR P3, PT, R6, 0x59, !P0 ;  /* 0x000000590600780c */ /* 0x000fc40004761670 */
[----:B------:R-:W-:Y:S01]  /*79f0*/  F2FP.SATFINITE.E4M3.F32.PACK_AB_MERGE_C R93, RZ, R93, RZ ;  /* 0x0000005dff5d723e */ /* 0x000fe200048070ff */
[----:B------:R1:W-:Y:S01]  /*7a00*/  @!P4 STG.E.U8 desc[UR14][R18.64+0x51], R25 ;  /* 0x000051191200c986 */ /* 0x0003e2000c10110e */
[C---:B------:R-:W-:Y:S02]  /*7a10*/  ISETP.LT.OR P4, PT, R6.reuse, 0x5a, !P0 ;  /* 0x0000005a0600780c */ /* 0x040fe40004781670 */
[----:B0-----:R-:W-:Y:S01]  /*7a20*/  F2FP.SATFINITE.E4M3.F32.PACK_AB_MERGE_C R5, RZ, R102, RZ ;  /* 0x00000066ff05723e */ /* 0x001fe200048070ff */
[----:B------:R-:W-:Y:S01]  /*7a30*/  @!P5 STG.E.U8 desc[UR14][R20.64+0x58], R107 ;  /* 0x0000586b1400d986 */ /* 0x000fe2000c10110e */
[C---:B------:R-:W-:Y:S02]  /*7a40*/  ISETP.LT.OR P5, PT, R6.reuse, 0x61, !P1 ;  /* 0x000000610600780c */ /* 0x040fe40004fa1670 */
[----:B------:R-:W-:Y:S01]  /*7a50*/  F2FP.SATFINITE.E4M3.F32.PACK_AB_MERGE_C R23, RZ, R23, RZ ;  /* 0x00000017ff17723e */ /* 0x000fe200048070ff */
[----:B------:R0:W-:Y:S01]  /*7a60*/  @!P6 STG.E.U8 desc[UR14][R20.64+0x59], R5 ;  /* 0x000059051400e986 */ /* 0x0001e2000c10110e */
[----:B------:R-:W-:-:S02]  /*7a70*/  ISETP.LT.OR P6, PT, R6, 0x62, !P1 ;  /* 0x000000620600780c */ /* 0x000fc40004fc1670 */
[----:B------:R-:W-:Y:S01]  /*7a80*/  F2FP.SATFINITE.E4M3.F32.PACK_AB_MERGE_C R89, RZ, R89, RZ ;  /* 0x00000059ff59723e */ /* 0x000fe200048070ff */
[----:B------:R-:W-:Y:S01]  /*7a90*/  @!P3 STG.E.U8 desc[UR14][R18.64+0x58], R105 ;  /* 0x000058691200b986 */ /* 0x000fe2000c10110e */
[----:B-1----:R-:W-:Y:S02]  /*7aa0*/  F2FP.SATFINITE.E4M3.F32.PACK_AB_MERGE_C R25, RZ, R100, RZ ;  /* 0x00000064ff19723e */ /* 0x002fe400048070ff */
[C---:B------:R-:W-:Y:S02]  /*7ab0*/  ISETP.LT.OR P3, PT, R6.reuse, 0x61, !P0 ;  /* 0x000000610600780c */ /* 0x040fe40004761670 */
[----:B------:R-:W-:Y:S01]  /*7ac0*/  F2FP.SATFINITE.E4M3.F32.PACK_AB_MERGE_C R27, RZ, R88, RZ ;  /* 0x00000058ff1b723e */ /* 0x000fe200048070ff */
[----:B------:R1:W-:Y:S01]  /*7ad0*/  @!P4 STG.E.U8 desc[UR14][R18.64+0x59], R25 ;  /* 0x000059191200c986 */ /* 0x0003e2000c10110e */
[C---:B------:R-:W-:Y:S02]  /*7ae0*/  ISETP.LT.OR P4, PT, R6.reuse, 0x62, !P0 ;  /* 0x000000620600780c */ /* 0x040fe40004781670 */
[----:B0-----:R-:W-:Y:S01]  /*7af0*/  F2FP.SATFINITE.E4M3.F32.PACK_AB_MERGE_C R5, RZ, R98, RZ ;  /* 0x00000062ff05723e */ /* 0x001fe200048070ff */
[----:B------:R-:W-:Y:S01]  /*7b00*/  @!P5 STG.E.U8 desc[UR14][R20.64+0x60], R101 ;  /* 0x000060651400d986 */ /* 0x000fe2000c10110e */
[----:B------:R-:W-:-:S03]  /*7b10*/  ISETP.LT.OR P5, PT, R6, 0x69, !P1 ;  /* 0x000000690600780c */ /* 0x000fc60004fa1670 */
[----:B------:R0:W-:Y:S01]  /*7b20*/  @!P6 STG.E.U8 desc[UR14][R20.64+0x61], R5 ;  /* 0x000061051400e986 */ /* 0x0001e2000c10110e */
[C---:B------:R-:W-:Y:S02]  /*7b30*/  ISETP.LT.OR P6, PT, R6.reuse, 0x6a, !P1 ;  /* 0x0000006a0600780c */ /* 0x040fe40004fc1670 */
[----:B-1----:R-:W-:Y:S01]  /*7b40*/  F2FP.SATFINITE.E4M3.F32.PACK_AB_MERGE_C R25, RZ, R96, RZ ;  /* 0x00000060ff19723e */ /* 0x002fe200048070ff */
[----:B------:R-:W-:Y:S01]  /*7b50*/  @!P3 STG.E.U8 desc[UR14][R18.64+0x60], R103 ;  /* 0x000060671200b986 */ /* 0x000fe2000c10110e */
[----:B------:R-:W-:-:S03]  /*7b60*/  ISETP.LT.OR P3, PT, R6, 0x69, !P0 ;  /* 0x000000690600780c */ /* 0x000fc60004761670 */
        /* <DEDUP_REMOVED lines=12> */
[C---:B------:R-:W-:Y:S01]  /*7c30*/  ISETP.LT.OR P1, PT, R6.reuse, 0x7a, !P1 ;  /* 0x0000007a0600780c */ /* 0x040fe20004f21670 */
[----:B------:R2:W-:Y:S01]  /*7c40*/  @!P5 STG.E.U8 desc[UR14][R20.64+0x70], R95 ;  /* 0x0000705f1400d986 */ /* 0x0005e2000c10110e */
[C---:B------:R-:W-:Y:S02]  /*7c50*/  ISETP.LT.OR P5, PT, R6.reuse, 0x72, !P0 ;  /* 0x000000720600780c */ /* 0x040fe400047a1670 */
[----:B0-----:R-:W-:Y:S01]  /*7c60*/  F2FP.SATFINITE.E4M3.F32.PACK_AB_MERGE_C R5, RZ, R90, RZ ;  /* 0x0000005aff05723e */ /* 0x001fe200048070ff */
[----:B------:R2:W-:Y:S01]  /*7c70*/  @!P6 STG.E.U8 desc[UR14][R20.64+0x71], R91 ;  /* 0x0000715b1400e986 */ /* 0x0005e2000c10110e */
[C---:B------:R-:W-:Y:S02]  /*7c80*/  ISETP.LT.OR P6, PT, R6.reuse, 0x79, !P0 ;  /* 0x000000790600780c */ /* 0x040fe400047c1670 */
[----:B------:R-:W-:Y:S01]  /*7c90*/  ISETP.LT.OR P0, PT, R6, 0x7a, !P0 ;  /* 0x0000007a0600780c */ /* 0x000fe20004701670 */
[----:B------:R2:W-:Y:S01]  /*7ca0*/  @!P3 STG.E.U8 desc[UR14][R18.64+0x70], R93 ;  /* 0x0000705d1200b986 */ /* 0x0005e2000c10110e */
[----:B-1----:R-:W-:-:S05]  /*7cb0*/  F2FP.SATFINITE.E4M3.F32.PACK_AB_MERGE_C R25, RZ, R22, RZ ;  /* 0x00000016ff19723e */ /* 0x002fca00048070ff */
[----:B------:R2:W-:Y:S04]  /*7cc0*/  @!P5 STG.E.U8 desc[UR14][R18.64+0x71], R5 ;  /* 0x000071051200d986 */ /* 0x0005e8000c10110e */
[----:B------:R2:W-:Y:S04]  /*7cd0*/  @!P4 STG.E.U8 desc[UR14][R20.64+0x78], R23 ;  /* 0x000078171400c986 */ /* 0x0005e8000c10110e */
[----:B------:R2:W-:Y:S04]  /*7ce0*/  @!P1 STG.E.U8 desc[UR14][R20.64+0x79], R25 ;  /* 0x0000791914009986 */ /* 0x0005e8000c10110e */
[----:B------:R2:W-:Y:S04]  /*7cf0*/  @!P6 STG.E.U8 desc[UR14][R18.64+0x78], R89 ;  /* 0x000078591200e986 */ /* 0x0005e8000c10110e */
[----:B------:R2:W-:Y:S02]  /*7d00*/  @!P0 STG.E.U8 desc[UR14][R18.64+0x79], R27 ;  /* 0x0000791b12008986 */ /* 0x0005e4000c10110e */
.L_x_170:
[----:B------:R-:W-:Y:S05]  /*7d10*/  BSYNC B0 ;  /* 0x0000000000007941 */ /* 0x000fea0003800000 */
.L_x_40:
[C---:B------:R-:W-:Y:S01]  /*7d20*/  LEA R2, P0, R8.reuse, R2, 0x1 ;  /* 0x0000000208027211 */ /* 0x040fe200078008ff */
[----:B------:R-:W-:Y:S01]  /*7d30*/  ULDC.64 UR6, c[0x0][0x650] ;  /* 0x0001940000067ab9 */ /* 0x000fe20000000a00 */
[----:B-----5:R-:W-:Y:S01]  /*7d40*/  IMAD.U32 R4, RZ, RZ, UR12 ;  /* 0x0000000cff047e24 */ /* 0x020fe2000f8e00ff */
[----:B0-2---:R-:W-:Y:S01]  /*7d50*/  PRMT R18, RZ, 0x7610, R18 ;  /* 0x00007610ff127816 */ /* 0x005fe20000000012 */
[----:B------:R-:W-:Y:S01]  /*7d60*/  IMAD.MOV.U32 R6, RZ, RZ, -0x1 ;  /* 0xffffffffff067424 */ /* 0x000fe200078e00ff */
[----:B------:R-:W-:Y:S01]  /*7d70*/  LEA.HI.X R3, R8, R3, R0, 0x1, P0 ;  /* 0x0000000308037211 */ /* 0x000fe200000f0c00 */
[----:B------:R0:W-:Y:S01]  /*7d80*/  SYNCS.ARRIVE.TRANS64.A1T0 RZ, [R4+UR22], RZ ;  /* 0x000000ff04ff79a7 */ /* 0x0001e20008100016 */
[----:B------:R-:W-:Y:S01]  /*7d90*/  ISETP.GE.U32.AND P0, PT, R2, UR6, PT ;  /* 0x0000000602007c0c */ /* 0x000fe2000bf06070 */
[----:B------:R-:W-:-:S03]  /*7da0*/  IMAD.MOV.U32 R5, RZ, RZ, -0x1 ;  /* 0xffffffffff057424 */ /* 0x000fc600078e00ff */
[----:B------:R-:W-:Y:S01]  /*7db0*/  ISETP.GE.U32.AND.EX P0, PT, R3, UR7, PT, P0 ;  /* 0x0000000703007c0c */ /* 0x000fe2000bf06100 */
[----:B0-----:R-:W-:-:S12]  /*7dc0*/  IMAD.MOV.U32 R4, RZ, RZ, -0x1 ;  /* 0xffffffffff047424 */ /* 0x001fd800078e00ff */
[----:B------:R-:W-:Y:S05]  /*7dd0*/  @P0 BRA `(.L_x_171) ;  /* 0x0000000400600947 */ /* 0x000fea0003800000 */
[----:B------:R-:W0:Y:S01]  /*7de0*/  S2R R28, SR_CTAID.X ;  /* 0x00000000001c7919 */ /* 0x000e220000002500 */
[----:B------:R-:W2:Y:S01]  /*7df0*/  LDC.64 R22, c[0x0][0x628] ;  /* 0x00018a00ff167b82 */ /* 0x000ea20000000a00 */
[----:B------:R-:W-:Y:S01]  /*7e00*/  ULDC UR6, c[0x0][0x150] ;  /* 0x0000540000067ab9 */ /* 0x000fe20000000800 */
[----:B-1--4-:R-:W-:Y:S01]  /*7e10*/  IMAD.MOV.U32 R20, RZ, RZ, R2 ;  /* 0x000000ffff147224 */ /* 0x012fe200078e0002 */
[----:B------:R-:W1:Y:S01]  /*7e20*/  S2R R30, SR_CTAID.Y ;  /* 0x00000000001e7919 */ /* 0x000e620000002600 */
[----:B------:R-:W-:-:S04]  /*7e30*/  IMAD.MOV.U32 R21, RZ, RZ, R3 ;  /* 0x000000ffff157224 */ /* 0x000fc800078e0003 */
[----:B------:R-:W4:Y:S08]  /*7e40*/  LDC R31, c[0x0][0x144] ;  /* 0x00005100ff1f7b82 */ /* 0x000f300000000800 */
[----:B------:R-:W1:Y:S08]  /*7e50*/  LDC R6, c[0x0][0x630] ;  /* 0x00018c00ff067b82 */ /* 0x000e700000000800 */
[----:B------:R-:W1:Y:S01]  /*7e60*/  LDC.64 R26, c[0x0][0x620] ;  /* 0x00018800ff1a7b82 */ /* 0x000e620000000a00 */
[----:B--2---:R-:W-:-:S04]  /*7e70*/  ISETP.NE.U32.AND P0, PT, R22, RZ, PT ;  /* 0x000000ff1600720c */ /* 0x004fc80003f05070 */
[----:B------:R-:W-:Y:S02]  /*7e80*/  ISETP.NE.AND.EX P0, PT, R23, RZ, PT, P0 ;  /* 0x000000ff1700720c */ /* 0x000fe40003f05300 */
[----:B0-----:R-:W-:-:S05]  /*7e90*/  I2FP.F32.U32 R4, R28 ;  /* 0x0000001c00047245 */ /* 0x001fca0000201000 */
[----:B------:R-:W-:-:S04]  /*7ea0*/  FMUL R4, R4, UR6 ;  /* 0x0000000604047c20 */ /* 0x000fc80008400000 */
[----:B------:R0:W2:Y:S02]  /*7eb0*/  F2I.U32.TRUNC.NTZ R29, R4 ;  /* 0x00000004001d7305 */ /* 0x0000a4000020f000 */
[----:B----4-:R-:W-:Y:S05]  /*7ec0*/  @!P0 BRA `(.L_x_172) ;  /* 0x0000000000288947 */ /* 0x010fea0003800000 */
[----:B------:R-:W4:Y:S02]  /*7ed0*/  LDC R5, c[0x0][0x634] ;  /* 0x00018d00ff057b82 */ /* 0x000f240000000800 */
[----:B----4-:R-:W-:-:S05]  /*7ee0*/  IADD3 R21, P0, R2, R5, RZ ;  /* 0x0000000502157210 */ /* 0x010fca0007f1e0ff */
[----:B---3--:R-:W-:-:S04]  /*7ef0*/  IMAD.X R25, RZ, RZ, R3, P0 ;  /* 0x000000ffff197224 */ /* 0x008fc800000e0603 */
[----:B0-----:R-:W-:-:S04]  /*7f00*/  IMAD.WIDE.U32 R4, R25, R22, RZ ;  /* 0x0000001619047225 */ /* 0x001fc800078e00ff */
[----:B------:R-:W-:-:S04]  /*7f10*/  IMAD.WIDE.U32 R18, P0, R21, R23, R4 ;  /* 0x0000001715127225 */ /* 0x000fc80007800004 */
[----:B------:R-:W-:-:S04]  /*7f20*/  IMAD.WIDE.U32 R4, R21, R22, RZ ;  /* 0x0000001615047225 */ /* 0x000fc800078e00ff */
[----:B------:R-:W-:Y:S01]  /*7f30*/  IMAD.X R21, RZ, RZ, RZ, P0 ;  /* 0x000000ffff157224 */ /* 0x000fe200000e06ff */
[----:B------:R-:W-:Y:S01]  /*7f40*/  IADD3 RZ, P0, R5, R18, RZ ;  /* 0x0000001205ff7210 */ /* 0x000fe20007f1e0ff */
[----:B------:R-:W-:-:S04]  /*7f50*/  IMAD.MOV.U32 R20, RZ, RZ, R19 ;  /* 0x000000ffff147224 */ /* 0x000fc800078e0013 */
[----:B------:R-:W-:-:S08]  /*7f60*/  IMAD.WIDE.U32.X R20, R25, R23, R20, P0 ;  /* 0x0000001719147225 */ /* 0x000fd000000e0414 */
.L_x_172:
[-CC-:B-1-3--:R-:W-:Y:S01]  /*7f70*/  SHF.R.U64 R24, R20, R6.reuse, R21.reuse ;  /* 0x0000000614187219 */ /* 0x18afe20000001215 */
[----:B------:R-:W1:Y:S01]  /*7f80*/  LDC.64 R34, c[0x0][0x640] ;  /* 0x00019000ff227b82 */ /* 0x000e620000000a00 */
[----:B0-----:R-:W-:Y:S01]  /*7f90*/  SHF.R.U32.HI R4, RZ, R6, R21 ;  /* 0x00000006ff047219 */ /* 0x001fe20000011615 */
[----:B--2---:R-:W-:Y:S01]  /*7fa0*/  IMAD.MOV R29, RZ, RZ, -R29 ;  /* 0x000000ffff1d7224 */ /* 0x004fe200078e0a1d */
[----:B------:R-:W-:Y:S01]  /*7fb0*/  IADD3 R19, P0, RZ, -R24, RZ ;  /* 0x80000018ff137210 */ /* 0x000fe20007f1e0ff */
[----:B------:R-:W-:Y:S01]  /*7fc0*/  ULDC UR6, c[0x0][0x154] ;  /* 0x0000550000067ab9 */ /* 0x000fe20000000800 */
[----:B------:R-:W-:Y:S02]  /*7fd0*/  IMAD.MOV.U32 R21, RZ, RZ, 0x1 ;  /* 0x00000001ff157424 */ /* 0x000fe400078e00ff */
[----:B------:R-:W-:Y:S01]  /*7fe0*/  IMAD R29, R31, R29, R28 ;  /* 0x0000001d1f1d7224 */ /* 0x000fe200078e021c */
[----:B------:R-:W0:Y:S01]  /*7ff0*/  LDC R18, c[0x0][0x618] ;  /* 0x00018600ff127b82 */ /* 0x000e220000000800 */
[----:B------:R-:W-:-:S04]  /*8000*/  IMAD.X R5, RZ, RZ, ~R4, P0 ;  /* 0x000000ffff057224 */ /* 0x000fc800000e0e04 */
[-C--:B------:R-:W-:Y:S02]  /*8010*/  IMAD R6, R5, R26.reuse, RZ ;  /* 0x0000001a05067224 */ /* 0x080fe400078e02ff */
[C---:B------:R-:W-:Y:S01]  /*8020*/  IMAD.WIDE.U32 R4, R19.reuse, R26, R2 ;  /* 0x0000001a13047225 */ /* 0x040fe200078e0002 */
[----:B------:R-:W2:Y:S03]  /*8030*/  LDC R20, c[0x0][0x608] ;  /* 0x00018200ff147b82 */ /* 0x000ea60000000800 */
[----:B------:R-:W-:Y:S01]  /*8040*/  IMAD R19, R19, R27, R6 ;  /* 0x0000001b13137224 */ /* 0x000fe200078e0206 */
[----:B------:R-:W-:-:S03]  /*8050*/  I2FP.F32.U32 R6, R30 ;  /* 0x0000001e00067245 */ /* 0x000fc60000201000 */
[----:B------:R-:W-:Y:S01]  /*8060*/  IMAD.IADD R5, R5, 0x1, R19 ;  /* 0x0000000105057824 */ /* 0x000fe200078e0213 */
[----:B------:R-:W3:Y:S01]  /*8070*/  LDC R32, c[0x0][0x658] ;  /* 0x00019600ff207b82 */ /* 0x000ee20000000800 */
[----:B-1----:R-:W-:Y:S01]  /*8080*/  ISETP.NE.U32.AND P0, PT, R34, RZ, PT ;  /* 0x000000ff2200720c */ /* 0x002fe20003f05070 */
[----:B------:R-:W-:-:S03]  /*8090*/  IMAD.MOV.U32 R19, RZ, RZ, -0x1 ;  /* 0xffffffffff137424 */ /* 0x000fc600078e00ff */
[----:B------:R-:W-:-:S03]  /*80a0*/  ISETP.NE.AND.EX P0, PT, R35, RZ, PT, P0 ;  /* 0x000000ff2300720c */ /* 0x000fc60003f05300 */
[----:B------:R-:W1:Y:S01]  /*80b0*/  LDC R27, c[0x0][0x148] ;  /* 0x00005200ff1b7b82 */ /* 0x000e620000000800 */
[-CC-:B0-----:R-:W-:Y:S02]  /*80c0*/  SHF.R.U64 R22, R4, R18.reuse, R5.reuse ;  /* 0x0000001204167219 */ /* 0x181fe40000001205 */
[----:B------:R-:W-:Y:S01]  /*80d0*/  SHF.R.U32.HI R5, RZ, R18, R5 ;  /* 0x00000012ff057219 */ /* 0x000fe20000011605 */
[----:B------:R-:W-:-:S04]  /*80e0*/  FMUL R18, R6, UR6 ;  /* 0x0000000606127c20 */ /* 0x000fc80008400000 */
[----:B------:R-:W0:Y:S01]  /*80f0*/  LDC R28, c[0x0][0x600] ;  /* 0x00018000ff1c7b82 */ /* 0x000e220000000800 */
[----:B------:R4:W0:Y:S01]  /*8100*/  F2I.U32.TRUNC.NTZ R25, R18 ;  /* 0x0000001200197305 */ /* 0x000822000020f000 */
[-CC-:B--2---:R-:W-:Y:S02]  /*8110*/  SHF.R.U64 R6, R22, R20.reuse, R5.reuse ;  /* 0x0000001416067219 */ /* 0x184fe40000001205 */
[----:B------:R-:W-:-:S04]  /*8120*/  SHF.R.U32.HI R5, RZ, R20, R5 ;  /* 0x00000014ff057219 */ /* 0x000fc80000011605 */
[----:B------:R-:W2:Y:S01]  /*8130*/  LDC R33, c[0x0][0x648] ;  /* 0x00019200ff217b82 */ /* 0x000ea20000000800 */
[-CC-:B---3--:R-:W-:Y:S02]  /*8140*/  SHF.R.U64 R26, R6, R32.reuse, R5.reuse ;  /* 0x00000020061a7219 */ /* 0x188fe40000001205 */
[-C--:B------:R-:W-:Y:S02]  /*8150*/  SHF.L.U32 R19, R19, R32.reuse, RZ ;  /* 0x0000002013137219 */ /* 0x080fe400000006ff */
[-C--:B------:R-:W-:Y:S01]  /*8160*/  SHF.R.U32.HI R5, RZ, R32.reuse, R5 ;  /* 0x00000020ff057219 */ /* 0x080fe20000011605 */
[----:B------:R-:W-:Y:S01]  /*8170*/  IMAD.MOV.U32 R4, RZ, RZ, R26 ;  /* 0x000000ffff047224 */ /* 0x000fe200078e001a */
[----:B------:R-:W-:Y:S01]  /*8180*/  SHF.L.U32 R32, R21, R32, RZ ;  /* 0x0000002015207219 */ /* 0x000fe200000006ff */
[----:B------:R-:W3:Y:S01]  /*8190*/  LDC R36, c[0x0][0x638] ;  /* 0x00018e00ff247b82 */ /* 0x000ee20000000800 */
[----:B------:R-:W-:-:S07]  /*81a0*/  LOP3.LUT R31, RZ, R19, RZ, 0x33, !PT ;  /* 0x00000013ff1f7212 */ /* 0x000fce00078e33ff */
[----:B------:R-:W0:Y:S01]  /*81b0*/  LDC R37, c[0x0][0x610] ;  /* 0x00018400ff257b82 */ /* 0x000e220000000800 */
[----:B----4-:R-:W-:Y:S05]  /*81c0*/  @!P0 BRA `(.L_x_173) ;  /* 0x0000000000288947 */ /* 0x010fea0003800000 */
[----:B------:R-:W4:Y:S02]  /*81d0*/  LDC R21, c[0x0][0x64c] ;  /* 0x00019300ff157b82 */ /* 0x000f240000000800 */
[----:B----4-:R-:W-:-:S05]  /*81e0*/  IADD3 R21, P0, R26, R21, RZ ;  /* 0x000000151a157210 */ /* 0x010fca0007f1e0ff */
        /* <DEDUP_REMOVED lines=8> */
.L_x_173:
[----:B--2---:R-:W-:Y:S01]  /*8270*/  SHF.R.U64 R4, R4, R33, R5 ;  /* 0x0000002104047219 */ /* 0x004fe20000001205 */
[----:B0-----:R-:W-:Y:S01]  /*8280*/  VIADD R21, R28, 0xffffffff ;  /* 0xffffffff1c157836 */ /* 0x001fe20000000000 */
[----:B------:R-:W-:Y:S01]  /*8290*/  LOP3.LUT R19, R6, R31, RZ, 0xc0, !PT ;  /* 0x0000001f06137212 */ /* 0x000fe200078ec0ff */
[----:B------:R-:W-:Y:S02]  /*82a0*/  IMAD.MOV R25, RZ, RZ, -R25 ;  /* 0x000000ffff197224 */ /* 0x000fe400078e0a19 */
[----:B------:R-:W-:Y:S02]  /*82b0*/  IMAD.MOV R5, RZ, RZ, -R4 ;  /* 0x000000ffff057224 */ /* 0x000fe400078e0a04 */
[----:B------:R-:W-:Y:S01]  /*82c0*/  IMAD R6, R32, R4, R19 ;  /* 0x0000000420067224 */ /* 0x000fe200078e0213 */
[----:B------:R-:W-:Y:S01]  /*82d0*/  LOP3.LUT R19, R22, R21, RZ, 0xc0, !PT ;  /* 0x0000001516137212 */ /* 0x000fe200078ec0ff */
[----:B-1----:R-:W-:Y:S02]  /*82e0*/  @P2 IMAD R29, R27, R25, R30 ;  /* 0x000000191b1d2224 */ /* 0x002fe400078e021e */
[----:B---3--:R-:W-:-:S02]  /*82f0*/  IMAD R4, R5, R36, R26 ;  /* 0x0000002405047224 */ /* 0x008fc400078e021a */
[----:B------:R-:W-:Y:S02]  /*8300*/  IMAD R6, R6, R37, R29 ;  /* 0x0000002506067224 */ /* 0x000fe400078e021d */
[----:B------:R-:W-:Y:S02]  /*8310*/  IMAD R19, R4, R28, R19 ;  /* 0x0000001c04137224 */ /* 0x000fe400078e0213 */
[----:B------:R-:W-:Y:S02]  /*8320*/  IMAD.MOV.U32 R18, RZ, RZ, 0x1 ;  /* 0x00000001ff127424 */ /* 0x000fe400078e00ff */
[----:B------:R-:W-:Y:S01]  /*8330*/  IMAD.MOV.U32 R4, RZ, RZ, R24 ;  /* 0x000000ffff047224 */ /* 0x000fe200078e0018 */
[----:B------:R-:W-:Y:S02]  /*8340*/  SEL R5, R19, R6, !P2 ;  /* 0x0000000613057207 */ /* 0x000fe40005000000 */
[----:B------:R-:W-:-:S07]  /*8350*/  SEL R6, R6, R19, !P2 ;  /* 0x0000001306067207 */ /* 0x000fce0005000000 */
.L_x_171:
[----:B------:R-:W-:Y:S02]  /*8360*/  LOP3.LUT P0, RZ, R18, 0xff, RZ, 0xc0, !PT ;  /* 0x000000ff12ff7812 */ /* 0x000fe4000780c0ff */
[----:B------:R-:W-:-:S11]  /*8370*/  LOP3.LUT R150, R150, 0x1, RZ, 0x3c, !PT ;  /* 0x0000000196967812 */ /* 0x000fd600078e3cff */
[----:B------:R-:W-:Y:S05]  /*8380*/  @P0 BRA `(.L_x_174) ;  /* 0xffffff9000e00947 */ /* 0x000fea000383ffff */
[----:B------:R-:W-:Y:S05]  /*8390*/  EXIT ;  /* 0x000000000000794d */ /* 0x000fea0003800000 */
.L_x_18:
[----:B------:R-:W-:-:S08]  /*83a0*/  ISETP.NE.AND P0, PT, R18, RZ, PT ;  /* 0x000000ff1200720c */ /* 0x000fd00003f05270 */
[----:B--23-5:R-:W0:-:S00]  /*83b0*/  USETMAXREG.DEALLOC.CTAPOOL 0x28 ;  /* 0x00000028000079c8 */ /* 0x02ce0000080e0500 */
[----:B------:R-:W-:Y:S05]  /*83c0*/  @P0 EXIT ;  /* 0x000000000000094d */ /* 0x000fea0003800000 */
[----:B0-----:R-:W-:Y:S01]  /*83d0*/  LOP3.LUT P0, RZ, R20, 0xff, RZ, 0xc0, !PT ;  /* 0x000000ff14ff7812 */ /* 0x001fe2000780c0ff */
[----:B------:R-:W-:Y:S02]  /*83e0*/  IMAD.MOV.U32 R12, RZ, RZ, 0x1 ;  /* 0x00000001ff0c7424 */ /* 0x000fe400078e00ff */
[----:B------:R-:W-:-:S10]  /*83f0*/  IMAD.MOV.U32 R15, RZ, RZ, RZ ;  /* 0x000000ffff0f7224 */ /* 0x000fd400078e00ff */
[----:B------:R-:W-:Y:S05]  /*8400*/  @!P0 BRA `(.L_x_175) ;  /* 0x0000000c00748947 */ /* 0x000fea0003800000 */
[----:B------:R-:W0:Y:S01]  /*8410*/  S2UR UR9, SR_CgaCtaId ;  /* 0x00000000000979c3 */ /* 0x000e220000008800 */
[----:B------:R-:W-:Y:S01]  /*8420*/  ULDC UR5, c[0x0][0x658] ;  /* 0x0001960000057ab9 */ /* 0x000fe20000000800 */
[----:B------:R-:W-:Y:S01]  /*8430*/  UMOV UR10, 0xffffffff ;  /* 0xffffffff000a7882 */ /* 0x000fe20000000000 */
[----:B------:R-:W-:Y:S01]  /*8440*/  UMOV UR15, 0x1 ;  /* 0x00000001000f7882 */ /* 0x000fe20000000000 */
[----:B------:R-:W-:Y:S01]  /*8450*/  USHF.L.U32 UR10, UR10, UR5, URZ ;  /* 0x000000050a0a7299 */ /* 0x000fe2000800063f */
[----:B------:R-:W-:Y:S01]  /*8460*/  LOP3.LUT P0, RZ, R11, 0x1f, RZ, 0xc0, !PT ;  /* 0x0000001f0bff7812 */ /* 0x000fe2000780c0ff */
[----:B------:R-:W-:Y:S01]  /*8470*/  BSSY B0, `(.L_x_175) ;  /* 0x00000d6000007945 */ /* 0x000fe20003800000 */
[C---:B------:R-:W-:Y:S01]  /*8480*/  ISETP.NE.AND P3, PT, R10.reuse, RZ, PT ;  /* 0x000000ff0a00720c */ /* 0x040fe20003f65270 */
[----:B------:R-:W-:Y:S01]  /*8490*/  ULOP3.LUT UR14, URZ, UR10, URZ, 0x33, !UPT ;  /* 0x0000000a3f0e7292 */ /* 0x000fe2000f8e333f */
[----:B------:R-:W-:Y:S01]  /*84a0*/  ISETP.NE.OR P0, PT, R10, RZ, !P0 ;  /* 0x000000ff0a00720c */ /* 0x000fe20004705670 */
[----:B------:R-:W-:Y:S01]  /*84b0*/  IMAD.MOV.U32 R14, RZ, RZ, 0x1 ;  /* 0x00000001ff0e7424 */ /* 0x000fe200078e00ff */
[----:B------:R-:W-:Y:S01]  /*84c0*/  LOP3.LUT R13, R7, 0x2, RZ, 0xfc, !PT ;  /* 0x00000002070d7812 */ /* 0x000fe200078efcff */
[----:B------:R-:W-:Y:S01]  /*84d0*/  IMAD.MOV.U32 R12, RZ, RZ, 0x1 ;  /* 0x00000001ff0c7424 */ /* 0x000fe200078e00ff */
[----:B------:R-:W-:Y:S01]  /*84e0*/  ULDC UR4, c[0x0][0x600] ;  /* 0x0001800000047ab9 */ /* 0x000fe20000000800 */
[----:B------:R-:W-:Y:S01]  /*84f0*/  IMAD.MOV.U32 R15, RZ, RZ, RZ ;  /* 0x000000ffff0f7224 */ /* 0x000fe200078e00ff */
[----:B------:R-:W-:Y:S01]  /*8500*/  UMOV UR20, 0x11 ;  /* 0x0000001100147882 */ /* 0x000fe20000000000 */
[----:B------:R-:W-:-:S02]  /*8510*/  USHF.L.U32 UR5, UR15, UR5, URZ ;  /* 0x000000050f057299 */ /* 0x000fc4000800063f */
[----:B------:R-:W-:Y:S02]  /*8520*/  UIADD3 UR25, UR13, 0x1, URZ ;  /* 0x000000010d197890 */ /* 0x000fe4000fffe03f */
[----:B------:R-:W-:Y:S01]  /*8530*/  UIADD3 UR4, UR4, -0x1, URZ ;  /* 0xffffffff04047890 */ /* 0x000fe2000fffe03f */
[----:B------:R-:W-:Y:S01]  /*8540*/  ULDC.64 UR28, c[0x0][0x198] ;  /* 0x00006600001c7ab9 */ /* 0x000fe20000000a00 */
[----:B0-----:R-:W-:Y:S02]  /*8550*/  USHF.R.U32.HI UR26, URZ, 0x2, UR9 ;  /* 0x000000023f1a7899 */ /* 0x001fe40008011609 */
[----:B------:R-:W-:Y:S02]  /*8560*/  ULOP3.LUT UR8, UR9, 0x3, URZ, 0xc0, !UPT ;  /* 0x0000000309087892 */ /* 0x000fe4000f8ec03f */
[----:B------:R-:W-:Y:S02]  /*8570*/  USHF.L.U32 UR6, UR9, 0x5, URZ ;  /* 0x0000000509067899 */ /* 0x000fe4000800063f */
[----:B------:R-:W-:-:S02]  /*8580*/  USHF.L.U32 UR7, UR9, 0xc, URZ ;  /* 0x0000000c09077899 */ /* 0x000fc4000800063f */
[----:B------:R-:W-:Y:S02]  /*8590*/  ULOP3.LUT UR9, UR9, 0xfffffffc, URZ, 0xc0, !UPT ;  /* 0xfffffffc09097892 */ /* 0x000fe4000f8ec03f */
[----:B------:R-:W-:Y:S02]  /*85a0*/  UISETP.GT.U32.AND UP0, UPT, UR8, 0xffff, UPT ;  /* 0x0000ffff0800788c */ /* 0x000fe4000bf04070 */
[----:B------:R-:W-:Y:S02]  /*85b0*/  ULOP3.LUT UR11, UR9, 0x1, URZ, 0xfc, !UPT ;  /* 0x00000001090b7892 */ /* 0x000fe4000f8efc3f */
[----:B------:R-:W-:Y:S02]  /*85c0*/  ULOP3.LUT UR12, UR9, 0x2, URZ, 0xfc, !UPT ;  /* 0x00000002090c7892 */ /* 0x000fe4000f8efc3f */
[----:B------:R-:W-:Y:S02]  /*85d0*/  USHF.L.U32 UR10, UR15, UR9, URZ ;  /* 0x000000090f0a7299 */ /* 0x000fe4000800063f */
[----:B------:R-:W-:-:S02]  /*85e0*/  ULOP3.LUT UR9, UR9, 0x3, URZ, 0xfc, !UPT ;  /* 0x0000000309097892 */ /* 0x000fc4000f8efc3f */
[----:B------:R-:W-:Y:S02]  /*85f0*/  USHF.L.U32 UR11, UR15, UR11, URZ ;  /* 0x0000000b0f0b7299 */ /* 0x000fe4000800063f */
[----:B------:R-:W-:Y:S02]  /*8600*/  USHF.L.U32 UR12, UR15, UR12, URZ ;  /* 0x0000000c0f0c7299 */ /* 0x000fe4000800063f */
[----:B------:R-:W-:Y:S02]  /*8610*/  USEL UR8, UR8, 0xffff, !UP0 ;  /* 0x0000ffff08087887 */ /* 0x000fe4000c000000 */
[----:B------:R-:W-:Y:S02]  /*8620*/  USHF.L.U32 UR9, UR15, UR9, URZ ;  /* 0x000000090f097299 */ /* 0x000fe4000800063f */
[----:B------:R-:W-:Y:S02]  /*8630*/  ULOP3.LUT UR10, UR12, UR10, UR11, 0xfe, !UPT ;  /* 0x0000000a0c0a7292 */ /* 0x000fe4000f8efe0b */
[----:B------:R-:W-:-:S02]  /*8640*/  ULOP3.LUT UR8, UR8, 0xffff, URZ, 0xc0, !UPT ;  /* 0x0000ffff08087892 */ /* 0x000fc4000f8ec03f */
[----:B------:R-:W-:Y:S02]  /*8650*/  ULOP3.LUT UR6, UR6, 0x60, URZ, 0xc0, !UPT ;  /* 0x0000006006067892 */ /* 0x000fe4000f8ec03f */
[----:B------:R-:W-:Y:S02]  /*8660*/  ULOP3.LUT UR7, UR7, 0x3000, URZ, 0xc0, !UPT ;  /* 0x0000300007077892 */ /* 0x000fe4000f8ec03f */
[----:B------:R-:W-:Y:S02]  /*8670*/  ULOP3.LUT UR15, UR10, UR9, URZ, 0xfc, !UPT ;  /* 0x000000090a0f7292 */ /* 0x000fe4000f8efc3f */
[----:B------:R-:W-:-:S12]  /*8680*/  USHF.L.U32 UR20, UR20, UR8, URZ ;  /* 0x0000000814147299 */ /* 0x000fd8000800063f */
.L_x_187:
[----:B------:R-:W-:-:S03]  /*8690*/  UMOV UR8, 0xffffffff ;  /* 0xffffffff00087882 */ /* 0x000fc60000000000 */
[----:B------:R-:W-:Y:S05]  /*86a0*/  BRA.DIV UR8, `(.L_x_176) ;  /* 0x0000001208a07947 */ /* 0x000fea000b800000 */
[----:B------:R-:W-:-:S13]  /*86b0*/  ELECT P1, URZ, PT ;  /* 0x00000000003f782f */ /* 0x000fda0003820000 */
.L_x_205:
[----:B------:R-:W0:Y:S01]  /*86c0*/  LDC R10, c[0x0][0x28c] ;  /* 0x0000a300ff0a7b82 */ /* 0x000e220000000800 */
[----:B------:R-:W-:Y:S01]  /*86d0*/  BSSY B1, `(.L_x_177) ;  /* 0x000003c000017945 */ /* 0x000fe20003800000 */
[----:B0-----:R-:W-:-:S13]  /*86e0*/  ISETP.LT.OR P1, PT, R10, 0x1, !P1 ;  /* 0x000000010a00780c */ /* 0x001fda0004f21670 */
[----:B------:R-:W-:Y:S05]  /*86f0*/  @P1 BRA `(.L_x_178) ;  /* 0x0000000000e41947 */ /* 0x000fea0003800000 */
[----:B------:R-:W-:Y:S01]  /*8700*/  LEA R10, R6, UR26, 0x1 ;  /* 0x0000001a060a7c11 */ /* 0x000fe2000f8e08ff */
[----:B------:R-:W-:Y:S01]  /*8710*/  IMAD.MOV.U32 R18, RZ, RZ, RZ ;  /* 0x000000ffff127224 */ /* 0x000fe200078e00ff */
[----:B------:R-:W-:Y:S01]  /*8720*/  LEA R16, R5, UR6, 0x7 ;  /* 0x0000000605107c11 */ /* 0x000fe2000f8e38ff */
[----:B------:R-:W-:Y:S02]  /*8730*/  IMAD.U32 R20, RZ, RZ, UR25 ;  /* 0x00000019ff147e24 */ /* 0x000fe4000f8e00ff */
[----:B------:R-:W-:Y:S02]  /*8740*/  IMAD.MOV.U32 R5, RZ, RZ, R12 ;  /* 0x000000ffff057224 */ /* 0x000fe400078e000c */
[----:B------:R-:W-:Y:S02]  /*8750*/  IMAD.MOV.U32 R6, RZ, RZ, R15 ;  /* 0x000000ffff067224 */ /* 0x000fe400078e000f */
[----:B------:R-:W-:-:S07]  /*8760*/  IMAD.SHL.U32 R17, R10, 0x20, RZ ;  /* 0x000000200a117824 */ /* 0x000fce00078e00ff */
.L_x_182:
[----:B------:R-:W0:Y:S01]  /*8770*/  S2R R11, SR_CgaCtaId ;  /* 0x00000000000b7919 */ /* 0x000e220000008800 */
[----:B------:R-:W-:-:S04]  /*8780*/  MOV R10, 0x400 ;  /* 0x00000400000a7802 */ /* 0x000fc80000000f00 */
[----:B0-----:R-:W-:Y:S02]  /*8790*/  LEA R21, R11, R10, 0x18 ;  /* 0x0000000a0b157211 */ /* 0x001fe400078ec0ff */
[----:B------:R-:W-:Y:S01]  /*87a0*/  SHF.L.U32 R10, R5, 0x1f, RZ ;  /* 0x0000001f050a7819 */ /* 0x000fe200000006ff */
[----:B------:R-:W0:Y:S02]  /*87b0*/  @!P3 LDC R11, c[0x0][0x500] ;  /* 0x00014000ff0bbb82 */ /* 0x000e240000000800 */
[----:B------:R-:W-:-:S04]  /*87c0*/  IMAD R19, R6, 0x8, R21 ;  /* 0x0000000806137824 */ /* 0x000fc800078e0215 */
[----:B------:R-:W1:Y:S02]  /*87d0*/  SYNCS.PHASECHK.TRANS64.TRYWAIT P1, [R19+URZ+0x48], R10 ;  /* 0x0000480a130075a7 */ /* 0x000e64000802017f */
[----:B-1----:R-:W-:Y:S05]  /*87e0*/  @!P1 BRA `(.L_x_179) ;  /* 0x0000001000709947 */ /* 0x002fea0003800000 */
.L_x_206:
[----:B-1----:R-:W-:Y:S01]  /*87f0*/  PRMT R10, R13, 0x9910, RZ ;  /* 0x000099100d0a7816 */ /* 0x002fe200000000ff */
[----:B0-----:R0:W-:Y:S03]  /*8800*/  @!P3 SYNCS.ARRIVE.TRANS64 RZ, [R19+URZ], R11 ;  /* 0x0000000b13ffb9a7 */ /* 0x0011e6000800003f */
[----:B------:R-:W-:-:S13]  /*8810*/  ISETP.NE.AND P1, PT, R10, 0x2, PT ;  /* 0x000000020a00780c */ /* 0x000fda0003f25270 */
[----:B0-----:R-:W-:Y:S05]  /*8820*/  @P1 BRA `(.L_x_180) ;  /* 0x0000000000041947 */ /* 0x001fea0003800000 */
[----:B------:R-:W-:Y:S01]  /*8830*/  BPT.TRAP 0x1 ;  /* 0x000000040000795c */ /* 0x000fe20000300000 */
.L_x_180:
[----:B------:R-:W-:Y:S05]  /*8840*/  @P0 BRA `(.L_x_181) ;  /* 0x0000000000040947 */ /* 0x000fea0003800000 */
[----:B------:R-:W-:Y:S01]  /*8850*/  BPT.TRAP 0x1 ;  /* 0x000000040000795c */ /* 0x000fe20000300000 */
.L_x_181:
[----:B------:R-:W-:Y:S01]  /*8860*/  LEA R10, R6, UR26, 0x1 ;  /* 0x0000001a060a7c11 */ /* 0x000fe2000f8e08ff */
[----:B------:R-:W-:Y:S01]  /*8870*/  VIADD R20, R20, 0xffffffff ;  /* 0xffffffff14147836 */ /* 0x000fe20000000000 */
[----:B------:R-:W-:Y:S01]  /*8880*/  R2UR UR11, R6 ;  /* 0x00000000060b72ca */ /* 0x000fe200000e0000 */
[----:B------:R-:W-:Y:S01]  /*8890*/  UIADD3 UR16, UP0, UR28, 0xf0, URZ ;  /* 0x000000f01c107890 */ /* 0x000fe2000ff1e03f */
[----:B------:R-:W-:Y:S01]  /*88a0*/  R2UR UR22, R21 ;  /* 0x00000000151672ca */ /* 0x000fe200000e0000 */
[----:B------:R-:W-:Y:S01]  /*88b0*/  IMAD.U32 R10, R10, 0x1000, R21 ;  /* 0x000010000a0a7824 */ /* 0x000fe200078e0015 */
[----:B------:R-:W-:Y:S01]  /*88c0*/  R2UR UR23, R17 ;  /* 0x00000000111772ca */ /* 0x000fe200000e0000 */
[----:B------:R-:W-:Y:S01]  /*88d0*/  UIADD3 UR30, UP1, UR28, 0x1f0, URZ ;  /* 0x000001f01c1e7890 */ /* 0x000fe2000ff3e03f */
[----:B------:R-:W-:Y:S01]  /*88e0*/  R2UR UR9, R19 ;  /* 0x00000000130972ca */ /* 0x000fe200000e0000 */
[----:B------:R-:W-:Y:S01]  /*88f0*/  UIADD3.X UR17, URZ, UR29, URZ, UP0, !UPT ;  /* 0x0000001d3f117290 */ /* 0x000fe200087fe43f */
[----:B------:R-:W-:Y:S01]  /*8900*/  R2UR UR8, R10 ;  /* 0x000000000a0872ca */ /* 0x000fe200000e0000 */
[----:B------:R-:W-:Y:S01]  /*8910*/  UPRMT UR21, URZ, 0x5410, UR20 ;  /* 0x000054103f157896 */ /* 0x000fe20008000014 */
[----:B------:R-:W-:Y:S01]  /*8920*/  R2UR UR10, R18 ;  /* 0x00000000120a72ca */ /* 0x000fe200000e0000 */
[----:B------:R-:W-:Y:S01]  /*8930*/  VIADD R6, R6, 0x1 ;  /* 0x0000000106067836 */ /* 0x000fe20000000000 */
[----:B------:R-:W-:Y:S01]  /*8940*/  R2UR UR12, R4 ;  /* 0x00000000040c72ca */ /* 0x000fe200000e0000 */
[----:B------:R-:W-:Y:S01]  /*8950*/  ULEA UR11, UR11, UR7, 0xe ;  /* 0x000000070b0b7291 */ /* 0x000fe2000f8e703f */
[----:B------:R-:W-:Y:S01]  /*8960*/  R2UR UR24, R16 ;  /* 0x00000000101872ca */ /* 0x000fe200000e0000 */
[----:B------:R-:W-:Y:S01]  /*8970*/  UPRMT UR27, URZ, 0x5410, UR15 ;  /* 0x000054103f1b7896 */ /* 0x000fe2000800000f */
[----:B------:R-:W-:Y:S01]  /*8980*/  ISETP.GT.AND P4, PT, R20, 0x1, PT ;  /* 0x000000011400780c */ /* 0x000fe20003f84270 */
[----:B------:R-:W-:Y:S01]  /*8990*/  UIADD3 UR22, UR22, 0x12180, UR11 ;  /* 0x0001218016167890 */ /* 0x000fe2000fffe00b */
[----:B------:R-:W-:Y:S01]  /*89a0*/  ISETP.NE.AND P1, PT, R6, 0x9, PT ;  /* 0x000000090600780c */ /* 0x000fe20003f25270 */
[----:B------:R-:W-:Y:S01]  /*89b0*/  UIADD3.X UR31, URZ, UR29, URZ, UP1, !UPT ;  /* 0x0000001d3f1f7290 */ /* 0x000fe20008ffe43f */
[----:B------:R-:W-:Y:S01]  /*89c0*/  VIADD R18, R18, 0x80 ;  /* 0x0000008012127836 */ /* 0x000fe20000000000 */
[----:B------:R-:W-:Y:S01]  /*89d0*/  UIADD3 UR8, UR8, 0x180, URZ ;  /* 0x0000018008087890 */ /* 0x000fe2000fffe03f */
[----:B------:R-:W-:Y:S01]  /*89e0*/  SEL R10, RZ, 0x1, P1 ;  /* 0x00000001ff0a7807 */ /* 0x000fe20000800000 */
[----:B------:R-:W-:Y:S01]  /*89f0*/  UMOV UR18, 0x0 ;  /* 0x0000000000127882 */ /* 0x000fe20000000000 */
[----:B------:R-:W-:Y:S01]  /*8a00*/  UMOV UR19, 0x10000000 ;  /* 0x1000000000137882 */ /* 0x000fe20000000000 */
[----:B------:R-:W-:Y:S01]  /*8a10*/  UMOV UR11, UR23 ;  /* 0x00000017000b7c82 */ /* 0x000fe20008000000 */
[----:B------:R-:W-:-:S02]  /*8a20*/  LOP3.LUT R5, R5, R10, RZ, 0x3c, !PT ;  /* 0x0000000a05057212 */ /* 0x000fc400078e3cff */
[----:B------:R-:W-:Y:S02]  /*8a30*/  SEL R6, R6, RZ, P1 ;  /* 0x000000ff06067207 */ /* 0x000fe40000800000 */
[----:B------:R0:W-:Y:S02]  /*8a40*/  UTMALDG.3D.MULTICAST [UR8], [UR16], UR21, desc[UR18] ;  /* 0x00001208100073b4 */ /* 0x0001e40008011815 */
[----:B0-----:R-:W-:Y:S01]  /*8a50*/  UMOV UR8, UR22 ;  /* 0x0000001600087c82 */ /* 0x001fe20008000000 */
[----:B------:R-:W-:Y:S02]  /*8a60*/  UMOV UR11, UR24 ;  /* 0x00000018000b7c82 */ /* 0x000fe40008000000 */
[----:B------:R0:W-:Y:S02]  /*8a70*/  UTMALDG.3D.MULTICAST [UR8], [UR30], UR27, desc[UR18] ;  /* 0x000012081e0073b4 */ /* 0x0001e4000801181b */
[----:B0-----:R-:W-:Y:S05]  /*8a80*/  @P4 BRA `(.L_x_182) ;  /* 0xfffffffc00384947 */ /* 0x001fea000383ffff */
.L_x_178:
[----:B------:R-:W-:Y:S05]  /*8a90*/  BSYNC B1 ;  /* 0x0000000000017941 */ /* 0x000fea0003800000 */
.L_x_177:
[----:B------:R-:W-:Y:S01]  /*8aa0*/  LOP3.LUT P5, RZ, R14, 0xff, RZ, 0xc0, !PT ;  /* 0x000000ff0eff7812 */ /* 0x000fe200078ac0ff */
[----:B------:R-:W-:Y:S01]  /*8ab0*/  VIADD R6, R15, UR13 ;  /* 0x0000000d0f067c36 */ /* 0x000fe20008000000 */
[----:B------:R-:W-:Y:S01]  /*8ac0*/  ULDC.64 UR8, c[0x0][0x650] ;  /* 0x0001940000087ab9 */ /* 0x000fe20000000a00 */
[----:B------:R-:W-:Y:S01]  /*8ad0*/  IMAD.U32 R11, RZ, RZ, UR13 ;  /* 0x0000000dff0b7e24 */ /* 0x000fe2000f8e00ff */
[----:B------:R-:W-:Y:S01]  /*8ae0*/  UISETP.GE.U32.AND UP0, UPT, UR13, 0x9, UPT ;  /* 0x000000090d00788c */ /* 0x000fe2000bf06070 */
[----:B------:R-:W-:Y:S01]  /*8af0*/  BSSY B1, `(.L_x_183) ;  /* 0x000006b000017945 */ /* 0x000fe20003800000 */
[----:B------:R-:W-:Y:S02]  /*8b00*/  ISETP.GT.U32.AND P1, PT, R6, 0x8, PT ;  /* 0x000000080600780c */ /* 0x000fe40003f24070 */
[----:B------:R-:W-:Y:S02]  /*8b10*/  PRMT R14, RZ, 0x7610, R14 ;  /* 0x00007610ff0e7816 */ /* 0x000fe4000000000e */
[----:B------:R-:W-:-:S02]  /*8b20*/  ISETP.LT.U32.AND P1, PT, R11, 0x9, P1 ;  /* 0x000000090b00780c */ /* 0x000fc40000f21070 */
[----:B------:R-:W-:Y:S01]  /*8b30*/  PLOP3.LUT P4, PT, PT, PT, UP0, 0x80, 0x0 ;  /* 0x000000000000781c */ /* 0x000fe20003f8f008 */
[----:B------:R-:W0:Y:S01]  /*8b40*/  @P5 S2R R5, SR_CgaCtaId ;  /* 0x0000000000055919 */ /* 0x000e220000008800 */
[----:B------:R-:W-:-:S04]  /*8b50*/  @P5 MOV R4, 0x400 ;  /* 0x0000040000045802 */ /* 0x000fc80000000f00 */
[----:B0-----:R-:W-:Y:S01]  /*8b60*/  @P5 LEA R10, R5, R4, 0x18 ;  /* 0x00000004050a5211 */ /* 0x001fe200078ec0ff */
[----:B------:R-:W-:-:S03]  /*8b70*/  IMAD.WIDE.U32 R4, R6, 0x38e38e39, RZ ;  /* 0x38e38e3906047825 */ /* 0x000fc600078e00ff */
[----:B------:R0:W-:Y:S01]  /*8b80*/  @P5 SYNCS.ARRIVE.TRANS64.A1T0 RZ, [R10+URZ+0xc8], RZ ;  /* 0x0000c8ff0aff59a7 */ /* 0x0001e2000810003f */
[----:B------:R-:W-:Y:S01]  /*8b90*/  IADD3 R2, P5, R2, R8, RZ ;  /* 0x0000000802027210 */ /* 0x000fe20007fbe0ff */
[----:B------:R-:W-:Y:S01]  /*8ba0*/  IMAD.MOV.U32 R4, RZ, RZ, -0x1 ;  /* 0xffffffffff047424 */ /* 0x000fe200078e00ff */
[----:B------:R-:W-:Y:S02]  /*8bb0*/  SHF.R.U32.HI R11, RZ, 0x1, R5 ;  /* 0x00000001ff0b7819 */ /* 0x000fe40000011605 */
[----:B------:R-:W-:Y:S01]  /*8bc0*/  SEL R5, RZ, 0x1, !P1 ;  /* 0x00000001ff057807 */ /* 0x000fe20004800000 */
[----:B------:R-:W-:Y:S01]  /*8bd0*/  IMAD.X R3, R3, 0x1, R0, P5 ;  /* 0x0000000103037824 */ /* 0x000fe200028e0600 */
[----:B------:R-:W-:Y:S01]  /*8be0*/  ISETP.GE.U32.AND P1, PT, R2, UR8, PT ;  /* 0x0000000802007c0c */ /* 0x000fe2000bf26070 */
[----:B------:R-:W-:Y:S01]  /*8bf0*/  IMAD R15, R11, -0x9, R6 ;  /* 0xfffffff70b0f7824 */ /* 0x000fe200078e0206 */
[----:B------:R-:W-:Y:S01]  /*8c00*/  LOP3.LUT R12, R12, R5, RZ, 0x3c, !PT ;  /* 0x000000050c0c7212 */ /* 0x000fe200078e3cff */
[----:B------:R-:W-:Y:S01]  /*8c10*/  IMAD.MOV.U32 R6, RZ, RZ, -0x1 ;  /* 0xffffffffff067424 */ /* 0x000fe200078e00ff */
[----:B------:R-:W-:Y:S01]  /*8c20*/  ISETP.GE.U32.AND.EX P1, PT, R3, UR9, PT, P1 ;  /* 0x0000000903007c0c */ /* 0x000fe2000bf26110 */
[----:B------:R-:W-:Y:S01]  /*8c30*/  IMAD.MOV.U32 R5, RZ, RZ, -0x1 ;  /* 0xffffffffff057424 */ /* 0x000fe200078e00ff */
[----:B------:R-:W-:-:S02]  /*8c40*/  @P4 LOP3.LUT R12, R12, 0x1, R11, 0x78, !PT ;  /* 0x000000010c0c4812 */ /* 0x000fc400078e780b */
[----:B0-----:R-:W-:-:S09]  /*8c50*/  PRMT R10, RZ, 0x7610, R10 ;  /* 0x00007610ff0a7816 */ /* 0x001fd2000000000a */
[----:B------:R-:W-:Y:S05]  /*8c60*/  @P1 BRA `(.L_x_184) ;  /* 0x00000004004c1947 */ /* 0x000fea0003800000 */
[----:B------:R-:W0:Y:S01]  /*8c70*/  S2R R17, SR_CTAID.X ;  /* 0x0000000000117919 */ /* 0x000e220000002500 */
[----:B------:R-:W-:Y:S01]  /*8c80*/  ULDC.64 UR8, c[0x0][0x628] ;  /* 0x00018a0000087ab9 */ /* 0x000fe20000000a00 */
[----:B------:R-:W1:Y:S01]  /*8c90*/  LDC R18, c[0x0][0x144] ;  /* 0x00005100ff127b82 */ /* 0x000e620000000800 */
[----:B------:R-:W-:Y:S01]  /*8ca0*/  ISETP.NE.U32.AND P1, PT, RZ, UR8, PT ;  /* 0x00000008ff007c0c */ /* 0x000fe2000bf25070 */
[----:B------:R-:W2:Y:S01]  /*8cb0*/  S2R R6, SR_CTAID.Y ;  /* 0x0000000000067919 */ /* 0x000ea20000002600 */
[----:B------:R-:W-:Y:S01]  /*8cc0*/  ULDC UR10, c[0x0][0x150] ;  /* 0x00005400000a7ab9 */ /* 0x000fe20000000800 */
[----:B------:R-:W-:Y:S01]  /*8cd0*/  ULDC UR11, c[0x0][0x630] ;  /* 0x00018c00000b7ab9 */ /* 0x000fe20000000800 */
[----:B------:R-:W-:Y:S01]  /*8ce0*/  ISETP.NE.AND.EX P1, PT, RZ, UR9, PT, P1 ;  /* 0x00000009ff007c0c */ /* 0x000fe2000bf25310 */
[----:B------:R-:W-:Y:S01]  /*8cf0*/  IMAD.MOV.U32 R4, RZ, RZ, R2 ;  /* 0x000000ffff047224 */ /* 0x000fe200078e0002 */
[----:B0-----:R-:W-:-:S05]  /*8d00*/  I2FP.F32.U32 R5, R17 ;  /* 0x0000001100057245 */ /* 0x001fca0000201000 */
[----:B------:R-:W-:Y:S01]  /*8d10*/  FMUL R20, R5, UR10 ;  /* 0x0000000a05147c20 */ /* 0x000fe20008400000 */
[----:B------:R-:W-:-:S05]  /*8d20*/  IMAD.MOV.U32 R5, RZ, RZ, R3 ;  /* 0x000000ffff057224 */ /* 0x000fca00078e0003 */
[----:B--2---:R-:W-:Y:S05]  /*8d30*/  @!P1 BRA `(.L_x_185) ;  /* 0x0000000000289947 */ /* 0x004fea0003800000 */
[----:B------:R-:W-:Y:S02]  /*8d40*/  ULDC UR10, c[0x0][0x634] ;  /* 0x00018d00000a7ab9 */ /* 0x000fe40000000800 */
[----:B------:R-:W-:-:S05]  /*8d50*/  IADD3 R5, P1, R2, UR10, RZ ;  /* 0x0000000a02057c10 */ /* 0x000fca000ff3e0ff */
[----:B------:R-:W-:-:S04]  /*8d60*/  IMAD.X R19, RZ, RZ, R3, P1 ;  /* 0x000000ffff137224 */ /* 0x000fc800008e0603 */
[----:B------:R-:W-:-:S04]  /*8d70*/  IMAD.WIDE.U32 R10, R19, UR8, RZ ;  /* 0x00000008130a7c25 */ /* 0x000fc8000f8e00ff */
[----:B------:R-:W-:-:S04]  /*8d80*/  IMAD.WIDE.U32 R10, P1, R5, UR9, R10 ;  /* 0x00000009050a7c25 */ /* 0x000fc8000f82000a */
[----:B------:R-:W-:-:S04]  /*8d90*/  IMAD.WIDE.U32 R4, R5, UR8, RZ ;  /* 0x0000000805047c25 */ /* 0x000fc8000f8e00ff */
[----:B------:R-:W-:Y:S01]  /*8da0*/  IMAD.MOV.U32 R4, RZ, RZ, R11 ;  /* 0x000000ffff047224 */ /* 0x000fe200078e000b */
[----:B------:R-:W-:Y:S01]  /*8db0*/  IADD3 RZ, P4, R5, R10, RZ ;  /* 0x0000000a05ff7210 */ /* 0x000fe20007f9e0ff */
[----:B------:R-:W-:-:S04]  /*8dc0*/  IMAD.X R5, RZ, RZ, RZ, P1 ;  /* 0x000000ffff057224 */ /* 0x000fc800008e06ff */
[----:B------:R-:W-:-:S08]  /*8dd0*/  IMAD.WIDE.U32.X R4, R19, UR9, R4, P4 ;  /* 0x0000000913047c25 */ /* 0x000fd0000a0e0404 */
.L_x_185:
[--C-:B------:R-:W-:Y:S01]  /*8de0*/  SHF.R.U64 R16, R4, UR11, R5.reuse ;  /* 0x0000000b04107c19 */ /* 0x100fe20008001205 */
[----:B------:R-:W0:Y:S01]  /*8df0*/  F2I.U32.TRUNC.NTZ R20, R20 ;  /* 0x0000001400147305 */ /* 0x000e22000020f000 */
[----:B------:R-:W-:Y:S01]  /*8e00*/  SHF.R.U32.HI R4, RZ, UR11, R5 ;  /* 0x0000000bff047c19 */ /* 0x000fe20008011605 */
[----:B------:R-:W-:Y:S01]  /*8e10*/  ULDC.64 UR8, c[0x0][0x620] ;  /* 0x0001880000087ab9 */ /* 0x000fe20000000a00 */
[----:B------:R-:W-:Y:S01]  /*8e20*/  IADD3 R11, P1, RZ, -R16, RZ ;  /* 0x80000010ff0b7210 */ /* 0x000fe20007f3e0ff */
[----:B------:R-:W-:Y:S01]  /*8e30*/  ULDC.64 UR10, c[0x0][0x640] ;  /* 0x00019000000a7ab9 */ /* 0x000fe20000000a00 */
[----:B------:R-:W2:Y:S03]  /*8e40*/  LDC R21, c[0x0][0x148] ;  /* 0x00005200ff157b82 */ /* 0x000ea60000000800 */
[----:B------:R-:W-:Y:S01]  /*8e50*/  IMAD.X R4, RZ, RZ, ~R4, P1 ;  /* 0x000000ffff047224 */ /* 0x000fe200008e0e04 */
[----:B------:R-:W-:-:S03]  /*8e60*/  ISETP.NE.U32.AND P1, PT, RZ, UR10, PT ;  /* 0x0000000aff007c0c */ /* 0x000fc6000bf25070 */
[----:B------:R-:W-:Y:S01]  /*8e70*/  IMAD R10, R4, UR8, RZ ;  /* 0x00000008040a7c24 */ /* 0x000fe2000f8e02ff */
[----:B------:R-:W-:Y:S01]  /*8e80*/  ISETP.NE.AND.EX P1, PT, RZ, UR11, PT, P1 ;  /* 0x0000000bff007c0c */ /* 0x000fe2000bf25310 */
[----:B------:R-:W-:Y:S01]  /*8e90*/  IMAD.WIDE.U32 R4, R11, UR8, R2 ;  /* 0x000000080b047c25 */ /* 0x000fe2000f8e0002 */
[----:B------:R-:W-:-:S03]  /*8ea0*/  ULDC UR8, c[0x0][0x618] ;  /* 0x0001860000087ab9 */ /* 0x000fc60000000800 */
[----:B------:R-:W-:Y:S01]  /*8eb0*/  IMAD R11, R11, UR9, R10 ;  /* 0x000000090b0b7c24 */ /* 0x000fe2000f8e020a */
[----:B------:R-:W-:Y:S01]  /*8ec0*/  ULDC UR9, c[0x0][0x154] ;  /* 0x0000550000097ab9 */ /* 0x000fe20000000800 */
[----:B0-----:R-:W-:Y:S02]  /*8ed0*/  IMAD.MOV R10, RZ, RZ, -R20 ;  /* 0x000000ffff0a7224 */ /* 0x001fe400078e0a14 */
[----:B------:R-:W-:Y:S02]  /*8ee0*/  IMAD.IADD R5, R5, 0x1, R11 ;  /* 0x0000000105057824 */ /* 0x000fe400078e020b */
[----:B-1----:R-:W-:Y:S01]  /*8ef0*/  IMAD R17, R18, R10, R17 ;  /* 0x0000000a12117224 */ /* 0x002fe200078e0211 */
[----:B------:R-:W-:Y:S02]  /*8f00*/  I2FP.F32.U32 R10, R6 ;  /* 0x00000006000a7245 */ /* 0x000fe40000201000 */
[--C-:B------:R-:W-:Y:S02]  /*8f10*/  SHF.R.U64 R18, R4, UR8, R5.reuse ;  /* 0x0000000804127c19 */ /* 0x100fe40008001205 */
[----:B------:R-:W-:Y:S01]  /*8f20*/  SHF.R.U32.HI R5, RZ, UR8, R5 ;  /* 0x00000008ff057c19 */ /* 0x000fe20008011605 */
[----:B------:R-:W-:Y:S01]  /*8f30*/  FMUL R10, R10, UR9 ;  /* 0x000000090a0a7c20 */ /* 0x000fe20008400000 */
[----:B------:R-:W-:-:S02]  /*8f40*/  ULDC UR8, c[0x0][0x608] ;  /* 0x0001820000087ab9 */ /* 0x000fc40000000800 */
[--C-:B------:R-:W-:Y:S01]  /*8f50*/  SHF.R.U64 R20, R18, UR8, R5.reuse ;  /* 0x0000000812147c19 */ /* 0x100fe20008001205 */
[----:B------:R0:W1:Y:S01]  /*8f60*/  F2I.U32.TRUNC.NTZ R22, R10 ;  /* 0x0000000a00167305 */ /* 0x000062000020f000 */
[----:B------:R-:W-:Y:S01]  /*8f70*/  SHF.R.U32.HI R5, RZ, UR8, R5 ;  /* 0x00000008ff057c19 */ /* 0x000fe20008011605 */
[----:B------:R-:W-:-:S03]  /*8f80*/  ULDC UR8, c[0x0][0x658] ;  /* 0x0001960000087ab9 */ /* 0x000fc60000000800 */
[--C-:B------:R-:W-:Y:S02]  /*8f90*/  SHF.R.U64 R19, R20, UR8, R5.reuse ;  /* 0x0000000814137c19 */ /* 0x100fe40008001205 */
[----:B------:R-:W-:-:S03]  /*8fa0*/  SHF.R.U32.HI R23, RZ, UR8, R5 ;  /* 0x00000008ff177c19 */ /* 0x000fc60008011605 */
[----:B------:R-:W-:Y:S02]  /*8fb0*/  IMAD.MOV.U32 R4, RZ, RZ, R19 ;  /* 0x000000ffff047224 */ /* 0x000fe400078e0013 */
[----:B------:R-:W-:Y:S01]  /*8fc0*/  IMAD.MOV.U32 R5, RZ, RZ, R23 ;  /* 0x000000ffff057224 */ /* 0x000fe200078e0017 */
[----:B0-----:R-:W-:Y:S06]  /*8fd0*/  @!P1 BRA `(.L_x_186) ;  /* 0x0000000000289947 */ /* 0x001fec0003800000 */
        /* <DEDUP_REMOVED lines=10> */
.L_x_186:
[----:B------:R-:W-:Y:S01]  /*9080*/  ULDC UR8, c[0x0][0x648] ;  /* 0x0001920000087ab9 */ /* 0x000fe20000000800 */
[----:B-1----:R-:W-:Y:S01]  /*9090*/  IMAD.MOV R22, RZ, RZ, -R22 ;  /* 0x000000ffff167224 */ /* 0x002fe200078e0a16 */
[----:B------:R-:W-:Y:S01]  /*90a0*/  SHF.R.U64 R5, R4, UR8, R5 ;  /* 0x0000000804057c19 */ /* 0x000fe20008001205 */
[----:B------:R-:W-:Y:S01]  /*90b0*/  ULDC UR8, c[0x0][0x638] ;  /* 0x00018e0000087ab9 */ /* 0x000fe20000000800 */
[----:B------:R-:W-:Y:S01]  /*90c0*/  LOP3.LUT R4, R20, UR14, RZ, 0xc0, !PT ;  /* 0x0000000e14047c12 */ /* 0x000fe2000f8ec0ff */
[----:B--2---:R-:W-:Y:S01]  /*90d0*/  @P2 IMAD R17, R21, R22, R6 ;  /* 0x0000001615112224 */ /* 0x004fe200078e0206 */
[----:B------:R-:W-:Y:S01]  /*90e0*/  LOP3.LUT R18, R18, UR4, RZ, 0xc0, !PT ;  /* 0x0000000412127c12 */ /* 0x000fe2000f8ec0ff */
[----:B------:R-:W-:Y:S01]  /*90f0*/  IMAD.MOV R6, RZ, RZ, -R5 ;  /* 0x000000ffff067224 */ /* 0x000fe200078e0a05 */
[----:B------:R-:W-:Y:S01]  /*9100*/  ULDC UR9, c[0x0][0x610] ;  /* 0x0001840000097ab9 */ /* 0x000fe20000000800 */
[----:B------:R-:W-:Y:S02]  /*9110*/  IMAD R4, R5, UR5, R4 ;  /* 0x0000000505047c24 */ /* 0x000fe4000f8e0204 */
[----:B------:R-:W-:Y:S01]  /*9120*/  IMAD R19, R6, UR8, R19 ;  /* 0x0000000806137c24 */ /* 0x000fe2000f8e0213 */
[----:B------:R-:W-:Y:S01]  /*9130*/  ULDC UR8, c[0x0][0x600] ;  /* 0x0001800000087ab9 */ /* 0x000fe20000000800 */
[----:B------:R-:W-:-:S02]  /*9140*/  IMAD R17, R4, UR9, R17 ;  /* 0x0000000904117c24 */ /* 0x000fc4000f8e0211 */
[----:B------:R-:W-:Y:S02]  /*9150*/  IMAD R6, R19, UR8, R18 ;  /* 0x0000000813067c24 */ /* 0x000fe4000f8e0212 */
[----:B------:R-:W-:Y:S02]  /*9160*/  IMAD.MOV.U32 R10, RZ, RZ, 0x1 ;  /* 0x00000001ff0a7424 */ /* 0x000fe400078e00ff */
[----:B------:R-:W-:Y:S01]  /*9170*/  IMAD.MOV.U32 R4, RZ, RZ, R16 ;  /* 0x000000ffff047224 */ /* 0x000fe200078e0010 */
[----:B------:R-:W-:Y:S02]  /*9180*/  SEL R5, R6, R17, !P2 ;  /* 0x0000001106057207 */ /* 0x000fe40005000000 */
[----:B------:R-:W-:-:S07]  /*9190*/  SEL R6, R17, R6, !P2 ;  /* 0x0000000611067207 */ /* 0x000fce0005000000 */
.L_x_184:
[----:B------:R-:W-:Y:S05]  /*91a0*/  BSYNC B1 ;  /* 0x0000000000017941 */ /* 0x000fea0003800000 */
.L_x_183:
[----:B------:R-:W-:-:S13]  /*91b0*/  LOP3.LUT P1, RZ, R10, 0xff, RZ, 0xc0, !PT ;  /* 0x000000ff0aff7812 */ /* 0x000fda000782c0ff */
[----:B------:R-:W-:Y:S05]  /*91c0*/  @P1 BRA `(.L_x_187) ;  /* 0xfffffff400301947 */ /* 0x000fea000383ffff */
[----:B------:R-:W-:Y:S05]  /*91d0*/  BSYNC B0 ;  /* 0x0000000000007941 */ /* 0x000fea0003800000 */
.L_x_175:
[----:B------:R-:W-:-:S03]  /*91e0*/  UMOV UR8, 0xffffffff ;  /* 0xffffffff00087882 */ /* 0x000fc60000000000 */
[----:B------:R-:W-:Y:S05]  /*91f0*/  BRA.DIV UR8, `(.L_x_188) ;  /* 0x0000000a08007947 */ /* 0x000fea000b800000 */
[----:B------:R-:W-:-:S13]  /*9200*/  ELECT P0, URZ, PT ;  /* 0x00000000003f782f */ /* 0x000fda0003800000 */
.L_x_209:
[----:B------:R-:W-:Y:S04]  /*9210*/  BSSY B0, `(.L_x_189) ;  /* 0x0000058000007945 */ /* 0x000fe80003800000 */
[----:B------:R-:W-:Y:S05]  /*9220*/  @!P0 BRA `(.L_x_190) ;  /* 0x0000000400588947 */ /* 0x000fea0003800000 */
[----:B------:R-:W-:-:S04]  /*9230*/  LOP3.LUT R7, R7, 0x2, RZ, 0xfc, !PT ;  /* 0x0000000207077812 */ /* 0x000fc800078efcff */
[----:B------:R-:W-:-:S13]  /*9240*/  ISETP.NE.AND P0, PT, R7, 0x3, PT ;  /* 0x000000030700780c */ /* 0x000fda0003f05270 */
[----:B------:R-:W-:Y:S05]  /*9250*/  @!P0 BRA `(.L_x_191) ;  /* 0x0000000000048947 */ /* 0x000fea0003800000 */
[----:B------:R-:W-:Y:S01]  /*9260*/  BPT.TRAP 0x1 ;  /* 0x000000040000795c */ /* 0x000fe20000300000 */
.L_x_191:
[----:B------:R-:W0:Y:S01]  /*9270*/  S2R R3, SR_CgaCtaId ;  /* 0x0000000000037919 */ /* 0x000e220000008800 */
[----:B------:R-:W-:Y:S02]  /*9280*/  MOV R0, 0x400 ;  /* 0x0000040000007802 */ /* 0x000fe40000000f00 */
[----:B------:R-:W-:Y:S02]  /*9290*/  SHF.L.U32 R2, R12, 0x1f, RZ ;  /* 0x0000001f0c027819 */ /* 0x000fe400000006ff */
[----:B0-----:R-:W-:-:S05]  /*92a0*/  LEA R0, R3, R0, 0x18 ;  /* 0x0000000003007211 */ /* 0x001fca00078ec0ff */
[----:B------:R-:W-:-:S04]  /*92b0*/  VIADD R0, R0, 0x48 ;  /* 0x0000004800007836 */ /* 0x000fc80000000000 */
[C---:B------:R-:W-:Y:S02]  /*92c0*/  IMAD R5, R15.reuse, 0x8, R0 ;  /* 0x000000080f057824 */ /* 0x040fe400078e0200 */
[----:B------:R-:W-:Y:S02]  /*92d0*/  VIADD R15, R15, 0x1 ;  /* 0x000000010f0f7836 */ /* 0x000fe40000000000 */
[----:B------:R-:W0:Y:S03]  /*92e0*/  SYNCS.PHASECHK.TRANS64.TRYWAIT P0, [R5+URZ], R2 ;  /* 0x00000002050075a7 */ /* 0x000e26000800017f */
[----:B------:R-:W-:-:S04]  /*92f0*/  ISETP.NE.AND P1, PT, R15, 0x9, PT ;  /* 0x000000090f00780c */ /* 0x000fc80003f25270 */
[----:B------:R-:W-:Y:S02]  /*9300*/  SEL R3, RZ, 0x1, P1 ;  /* 0x00000001ff037807 */ /* 0x000fe40000800000 */
[----:B------:R-:W-:Y:S02]  /*9310*/  SEL R15, R15, RZ, P1 ;  /* 0x000000ff0f0f7207 */ /* 0x000fe40000800000 */
[----:B------:R-:W-:-:S03]  /*9320*/  LOP3.LUT R12, R12, R3, RZ, 0x3c, !PT ;  /* 0x000000030c0c7212 */ /* 0x000fc600078e3cff */
[----:B------:R-:W-:Y:S01]  /*9330*/  IMAD R7, R15, 0x8, R0 ;  /* 0x000000080f077824 */ /* 0x000fe200078e0200 */
[----:B------:R-:W-:Y:S01]  /*9340*/  SHF.L.U32 R4, R12, 0x1f, RZ ;  /* 0x0000001f0c047819 */ /* 0x000fe200000006ff */
[----:B0-----:R-:W-:Y:S06]  /*9350*/  @!P0 BRA `(.L_x_192) ;  /* 0x0000000400cc8947 */ /* 0x001fec0003800000 */
.L_x_210:
[----:B------:R-:W1:Y:S01]  /*9360*/  SYNCS.PHASECHK.TRANS64.TRYWAIT P0, [R7+URZ], R4 ;  /* 0x00000004070075a7 */ /* 0x000e62000800017f */
[----:B0-----:R-:W-:-:S05]  /*9370*/  VIADD R2, R15, 0x1 ;  /* 0x000000010f027836 */ /* 0x001fca0000000000 */
[----:B------:R-:W-:-:S04]  /*9380*/  ISETP.NE.AND P1, PT, R2, 0x9, PT ;  /* 0x000000090200780c */ /* 0x000fc80003f25270 */
[----:B------:R-:W-:Y:S02]  /*9390*/  SEL R3, RZ, 0x1, P1 ;  /* 0x00000001ff037807 */ /* 0x000fe40000800000 */
[----:B------:R-:W-:Y:S02]  /*93a0*/  SEL R9, R2, RZ, P1 ;  /* 0x000000ff02097207 */ /* 0x000fe40000800000 */
[----:B------:R-:W-:-:S03]  /*93b0*/  LOP3.LUT R12, R12, R3, RZ, 0x3c, !PT ;  /* 0x000000030c0c7212 */ /* 0x000fc600078e3cff */
[----:B------:R-:W-:Y:S01]  /*93c0*/  IMAD R6, R9, 0x8, R0 ;  /* 0x0000000809067824 */ /* 0x000fe200078e0200 */
[----:B------:R-:W-:Y:S01]  /*93d0*/  SHF.L.U32 R5, R12, 0x1f, RZ ;  /* 0x0000001f0c057819 */ /* 0x000fe200000006ff */
[----:B-1----:R-:W-:Y:S06]  /*93e0*/  @!P0 BRA `(.L_x_193) ;  /* 0x0000000400bc8947 */ /* 0x002fec0003800000 */
.L_x_211:
[----:B------:R-:W1:Y:S01]  /*93f0*/  SYNCS.PHASECHK.TRANS64.TRYWAIT P0, [R6+URZ], R5 ;  /* 0x00000005060075a7 */ /* 0x000e62000800017f */
[----:B------:R-:W-:-:S05]  /*9400*/  VIADD R2, R9, 0x1 ;  /* 0x0000000109027836 */ /* 0x000fca0000000000 */
[----:B------:R-:W-:-:S04]  /*9410*/  ISETP.NE.AND P1, PT, R2, 0x9, PT ;  /* 0x000000090200780c */ /* 0x000fc80003f25270 */
[----:B------:R-:W-:Y:S02]  /*9420*/  SEL R3, RZ, 0x1, P1 ;  /* 0x00000001ff037807 */ /* 0x000fe40000800000 */
[----:B0-----:R-:W-:Y:S02]  /*9430*/  SEL R7, R2, RZ, P1 ;  /* 0x000000ff02077207 */ /* 0x001fe40000800000 */
[----:B------:R-:W-:-:S03]  /*9440*/  LOP3.LUT R12, R12, R3, RZ, 0x3c, !PT ;  /* 0x000000030c0c7212 */ /* 0x000fc600078e3cff */
[----:B------:R-:W-:Y:S01]  /*9450*/  IMAD R9, R7, 0x8, R0 ;  /* 0x0000000807097824 */ /* 0x000fe200078e0200 */
[----:B------:R-:W-:Y:S01]  /*9460*/  SHF.L.U32 R4, R12, 0x1f, RZ ;  /* 0x0000001f0c047819 */ /* 0x000fe200000006ff */
[----:B-1----:R-:W-:Y:S06]  /*9470*/  @!P0 BRA `(.L_x_194) ;  /* 0x0000000400ac8947 */ /* 0x002fec0003800000 */
.L_x_212:
[----:B------:R-:W1:Y:S01]  /*9480*/  SYNCS.PHASECHK.TRANS64.TRYWAIT P0, [R9+URZ], R4 ;  /* 0x00000004090075a7 */ /* 0x000e62000800017f */
[----:B------:R-:W-:-:S05]  /*9490*/  VIADD R2, R7, 0x1 ;  /* 0x0000000107027836 */ /* 0x000fca0000000000 */
[----:B------:R-:W-:-:S04]  /*94a0*/  ISETP.NE.AND P1, PT, R2, 0x9, PT ;  /* 0x000000090200780c */ /* 0x000fc80003f25270 */
[----:B------:R-:W-:Y:S02]  /*94b0*/  SEL R3, RZ, 0x1, P1 ;  /* 0x00000001ff037807 */ /* 0x000fe40000800000 */
[----:B------:R-:W-:Y:S02]  /*94c0*/  SEL R7, R2, RZ, P1 ;  /* 0x000000ff02077207 */ /* 0x000fe40000800000 */
[----:B------:R-:W-:-:S03]  /*94d0*/  LOP3.LUT R12, R12, R3, RZ, 0x3c, !PT ;  /* 0x000000030c0c7212 */ /* 0x000fc600078e3cff */
[----:B0-----:R-:W-:Y:S01]  /*94e0*/  IMAD R6, R7, 0x8, R0 ;  /* 0x0000000807067824 */ /* 0x001fe200078e0200 */
[----:B------:R-:W-:Y:S01]  /*94f0*/  SHF.L.U32 R5, R12, 0x1f, RZ ;  /* 0x0000001f0c057819 */ /* 0x000fe200000006ff */
[----:B-1----:R-:W-:Y:S06]  /*9500*/  @!P0 BRA `(.L_x_195) ;  /* 0x00000004009c8947 */ /* 0x002fec0003800000 */
.L_x_213:
        /* <DEDUP_REMOVED lines=9> */
.L_x_214:
[----:B------:R-:W1:Y:S01]  /*95a0*/  SYNCS.PHASECHK.TRANS64.TRYWAIT P0, [R9+URZ], R4 ;  /* 0x00000004090075a7 */ /* 0x000e62000800017f */
[----:B------:R-:W-:-:S05]  /*95b0*/  VIADD R2, R7, 0x1 ;  /* 0x0000000107027836 */ /* 0x000fca0000000000 */
[----:B------:R-:W-:-:S04]  /*95c0*/  ISETP.NE.AND P1, PT, R2, 0x9, PT ;  /* 0x000000090200780c */ /* 0x000fc80003f25270 */
[----:B------:R-:W-:Y:S02]  /*95d0*/  SEL R3, RZ, 0x1, P1 ;  /* 0x00000001ff037807 */ /* 0x000fe40000800000 */
[----:B------:R-:W-:Y:S02]  /*95e0*/  SEL R7, R2, RZ, P1 ;  /* 0x000000ff02077207 */ /* 0x000fe40000800000 */
[----:B------:R-:W-:-:S03]  /*95f0*/  LOP3.LUT R12, R12, R3, RZ, 0x3c, !PT ;  /* 0x000000030c0c7212 */ /* 0x000fc600078e3cff */
[----:B------:R-:W-:Y:S01]  /*9600*/  IMAD R8, R7, 0x8, R0 ;  /* 0x0000000807087824 */ /* 0x000fe200078e0200 */
[----:B0-----:R-:W-:Y:S01]  /*9610*/  SHF.L.U32 R5, R12, 0x1f, RZ ;  /* 0x0000001f0c057819 */ /* 0x001fe200000006ff */
[----:B-1----:R-:W-:Y:S06]  /*9620*/  @!P0 BRA `(.L_x_197) ;  /* 0x00000004007c8947 */ /* 0x002fec0003800000 */
.L_x_215:
[----:B------:R-:W1:Y:S01]  /*9630*/  SYNCS.PHASECHK.TRANS64.TRYWAIT P0, [R8+URZ], R5 ;  /* 0x00000005080075a7 */ /* 0x000e62000800017f */
[----:B------:R-:W-:-:S05]  /*9640*/  VIADD R2, R7, 0x1 ;  /* 0x0000000107027836 */ /* 0x000fca0000000000 */
[----:B------:R-:W-:-:S04]  /*9650*/  ISETP.NE.AND P1, PT, R2, 0x9, PT ;  /* 0x000000090200780c */ /* 0x000fc80003f25270 */
[----:B------:R-:W-:Y:S02]  /*9660*/  SEL R3, RZ, 0x1, P1 ;  /* 0x00000001ff037807 */ /* 0x000fe40000800000 */
[----:B------:R-:W-:Y:S02]  /*9670*/  SEL R7, R2, RZ, P1 ;  /* 0x000000ff02077207 */ /* 0x000fe40000800000 */
[----:B0-----:R-:W-:-:S03]  /*9680*/  LOP3.LUT R9, R12, R3, RZ, 0x3c, !PT ;  /* 0x000000030c097212 */ /* 0x001fc600078e3cff */
[----:B------:R-:W-:Y:S01]  /*9690*/  IMAD R11, R7, 0x8, R0 ;  /* 0x00000008070b7824 */ /* 0x000fe200078e0200 */
[----:B------:R-:W-:Y:S01]  /*96a0*/  SHF.L.U32 R6, R9, 0x1f, RZ ;  /* 0x0000001f09067819 */ /* 0x000fe200000006ff */
[----:B-1----:R-:W-:Y:S06]  /*96b0*/  @!P0 BRA `(.L_x_198) ;  /* 0x00000004006c8947 */ /* 0x002fec0003800000 */
.L_x_216:
[----:B------:R-:W1:Y:S01]  /*96c0*/  SYNCS.PHASECHK.TRANS64.TRYWAIT P0, [R11+URZ], R6 ;  /* 0x000000060b0075a7 */ /* 0x000e62000800017f */
[----:B------:R-:W-:-:S05]  /*96d0*/  VIADD R2, R7, 0x1 ;  /* 0x0000000107027836 */ /* 0x000fca0000000000 */
[----:B------:R-:W-:-:S04]  /*96e0*/  ISETP.NE.AND P1, PT, R2, 0x9, PT ;  /* 0x000000090200780c */ /* 0x000fc80003f25270 */
[----:B------:R-:W-:Y:S02]  /*96f0*/  SEL R4, RZ, 0x1, P1 ;  /* 0x00000001ff047807 */ /* 0x000fe40000800000 */
[----:B------:R-:W-:Y:S02]  /*9700*/  SEL R3, R2, RZ, P1 ;  /* 0x000000ff02037207 */ /* 0x000fe40000800000 */
[----:B------:R-:W-:Y:S01]  /*9710*/  LOP3.LUT R4, R9, R4, RZ, 0x3c, !PT ;  /* 0x0000000409047212 */ /* 0x000fe200078e3cff */
[----:B-1----:R-:W-:Y:S06]  /*9720*/  @!P0 BRA `(.L_x_199) ;  /* 0x0000000400648947 */ /* 0x002fec0003800000 */
.L_x_217:
[----:B------:R-:W-:Y:S01]  /*9730*/  IMAD R3, R3, 0x8, R0 ;  /* 0x0000000803037824 */ /* 0x000fe200078e0200 */
[----:B------:R-:W-:-:S07]  /*9740*/  SHF.L.U32 R0, R4, 0x1f, RZ ;  /* 0x0000001f04007819 */ /* 0x000fce00000006ff */
.L_x_200:
[----:B--2---:R2:W3:Y:S02]  /*9750*/  SYNCS.PHASECHK.TRANS64.TRYWAIT P0, [R3+URZ], R0 ;  /* 0x00000000030075a7 */ /* 0x0044e4000800017f */
[----:B---3--:R-:W-:Y:S05]  /*9760*/  @!P0 NANOSLEEP.SYNCS 0x989680 ;  /* 0x009896800000895d */ /* 0x008fea0003900000 */
[----:B------:R-:W3:Y:S02]  /*9770*/  @!P0 SYNCS.PHASECHK.TRANS64 P0, [R3+URZ], R0 ;  /* 0x00000000030085a7 */ /* 0x000ee4000800007f */
[----:B---3--:R-:W-:Y:S05]  /*9780*/  @!P0 BRA `(.L_x_200) ;  /* 0xfffffffc00f08947 */ /* 0x008fea000383ffff */
.L_x_190:
[----:B------:R-:W-:Y:S05]  /*9790*/  BSYNC B0 ;  /* 0x0000000000007941 */ /* 0x000fea0003800000 */
.L_x_189:
[----:B------:R-:W-:Y:S05]  /*97a0*/  EXIT ;  /* 0x000000000000794d */ /* 0x000fea0003800000 */
.L_x_20:
[----:B0-----:R-:W-:-:S04]  /*97b0*/  IMAD.U32 R19, RZ, RZ, UR11 ;  /* 0x0000000bff137e24 */ /* 0x001fc8000f8e00ff */
[----:B------:R0:W1:Y:S03]  /*97c0*/  SYNCS.PHASECHK.TRANS64.TRYWAIT P0, [R19+URZ+-0x8], R18 ;  /* 0xfffff812130075a7 */ /* 0x000066000800017f */
[----:B-1----:R-:W-:Y:S05]  /*97d0*/  @!P0 NANOSLEEP.SYNCS 0x989680 ;  /* 0x009896800000895d */ /* 0x002fea0003900000 */
[----:B------:R-:W1:Y:S02]  /*97e0*/  @!P0 SYNCS.PHASECHK.TRANS64 P0, [R19+URZ+-0x8], R18 ;  /* 0xfffff812130085a7 */ /* 0x000e64000800007f */
[----:B-1----:R-:W-:Y:S05]  /*97f0*/  @!P0 BRA `(.L_x_20) ;  /* 0xfffffffc00ec8947 */ /* 0x002fea000383ffff */
[----:B------:R-:W-:Y:S05]  /*9800*/  BRA `(.L_x_201) ;  /* 0xffffff7c00dc7947 */ /* 0x000fea000383ffff */
.L_x_25:
[----:B-1----:R-:W-:-:S04]  /*9810*/  IMAD.U32 R19, RZ, RZ, UR6 ;  /* 0x00000006ff137e24 */ /* 0x002fc8000f8e00ff */
[----:B------:R1:W4:Y:S03]  /*9820*/  SYNCS.PHASECHK.TRANS64.TRYWAIT P0, [R19+URZ], R18 ;  /* 0x00000012130075a7 */ /* 0x000326000800017f */
[----:B----4-:R-:W-:Y:S05]  /*9830*/  @!P0 NANOSLEEP.SYNCS 0x989680 ;  /* 0x009896800000895d */ /* 0x010fea0003900000 */
[----:B------:R-:W4:Y:S02]  /*9840*/  @!P0 SYNCS.PHASECHK.TRANS64 P0, [R19+URZ], R18 ;  /* 0x00000012130085a7 */ /* 0x000f24000800007f */
[----:B----4-:R-:W-:Y:S05]  /*9850*/  @!P0 BRA `(.L_x_25) ;  /* 0xfffffffc00ec8947 */ /* 0x010fea000383ffff */
[----:B------:R-:W-:Y:S05]  /*9860*/  BRA `(.L_x_24) ;  /* 0xffffff8400087947 */ /* 0x000fea000383ffff */
.L_x_31:
[----:B-1----:R-:W-:-:S04]  /*9870*/  IMAD.U32 R21, RZ, RZ, UR16 ;  /* 0x00000010ff157e24 */ /* 0x002fc8000f8e00ff */
[----:B------:R1:W4:Y:S03]  /*9880*/  SYNCS.PHASECHK.TRANS64.TRYWAIT P0, [R21+URZ], R20 ;  /* 0x00000014150075a7 */ /* 0x000326000800017f */
[----:B----4-:R-:W-:Y:S05]  /*9890*/  @!P0 NANOSLEEP.SYNCS 0x989680 ;  /* 0x009896800000895d */ /* 0x010fea0003900000 */
[----:B------:R-:W4:Y:S02]  /*98a0*/  @!P0 SYNCS.PHASECHK.TRANS64 P0, [R21+URZ], R20 ;  /* 0x00000014150085a7 */ /* 0x000f24000800007f */
[----:B----4-:R-:W-:Y:S05]  /*98b0*/  @!P0 BRA `(.L_x_31) ;  /* 0xfffffffc00ec8947 */ /* 0x010fea000383ffff */
[----:B------:R-:W-:Y:S05]  /*98c0*/  BRA `(.L_x_30) ;  /* 0xffffff8c00707947 */ /* 0x000fea000383ffff */
.L_x_39:
[----:B0-----:R-:W-:-:S04]  /*98d0*/  IMAD.U32 R19, RZ, RZ, UR11 ;  /* 0x0000000bff137e24 */ /* 0x001fc8000f8e00ff */
[----:B------:R0:W1:Y:S03]  /*98e0*/  SYNCS.PHASECHK.TRANS64.TRYWAIT P0, [R19+URZ+0x8], R18 ;  /* 0x00000812130075a7 */ /* 0x000066000800017f */
[----:B-1----:R-:W-:Y:S05]  /*98f0*/  @!P0 NANOSLEEP.SYNCS 0x989680 ;  /* 0x009896800000895d */ /* 0x002fea0003900000 */
[----:B------:R-:W1:Y:S02]  /*9900*/  @!P0 SYNCS.PHASECHK.TRANS64 P0, [R19+URZ+0x8], R18 ;  /* 0x00000812130085a7 */ /* 0x000e64000800007f */
[----:B-1----:R-:W-:Y:S05]  /*9910*/  @!P0 BRA `(.L_x_39) ;  /* 0xfffffffc00ec8947 */ /* 0x002fea000383ffff */
[----:B------:R-:W-:Y:S05]  /*9920*/  BRA `(.L_x_202) ;  /* 0xffffff9c000c7947 */ /* 0x000fea000383ffff */
.L_x_176:
[----:B------:R-:W-:Y:S01]  /*9930*/  BSSY B1, `(.L_x_203) ;  /* 0x0000006000017945 */ /* 0x000fe20003800000 */
[----:B------:R-:W-:-:S07]  /*9940*/  IMAD.MOV.U32 R10, RZ, RZ, -0x1 ;  /* 0xffffffffff0a7424 */ /* 0x000fce00078e00ff */
[----:B------:R-:W-:Y:S05]  /*9950*/  WARPSYNC.COLLECTIVE R10, `(.L_x_204) ;  /* 0x000000000a0c7348 */ /* 0x000fea0003c00000 */
[----:B------:R-:W-:Y:S02]  /*9960*/  ELECT P1, UR62, PT ;  /* 0x00000000003e782f */ /* 0x000fe40003820000 */
[----:B------:R-:W-:Y:S01]  /*9970*/  MOV R10, UR62 ;  /* 0x0000003e000a7c02 */ /* 0x000fe20008000f00 */
[----:B------:R-:W-:Y:S10]  /*9980*/  ENDCOLLECTIVE ;  /* 0x000000000000791b */ /* 0x000ff40003800000 */
.L_x_204:
[----:B------:R-:W-:Y:S05]  /*9990*/  BSYNC B1 ;  /* 0x0000000000017941 */ /* 0x000fea0003800000 */
.L_x_203:
[----:B------:R-:W-:Y:S05]  /*99a0*/  BRA `(.L_x_205) ;  /* 0xffffffec00447947 */ /* 0x000fea000383ffff */
.L_x_179:
[----:B-1----:R1:W2:Y:S02]  /*99b0*/  SYNCS.PHASECHK.TRANS64.TRYWAIT P1, [R19+URZ+0x48], R10 ;  /* 0x0000480a130075a7 */ /* 0x0022a4000802017f */
[----:B--2---:R-:W-:Y:S05]  /*99c0*/  @!P1 NANOSLEEP.SYNCS 0x989680 ;  /* 0x009896800000995d */ /* 0x004fea0003900000 */
[----:B------:R-:W2:Y:S02]  /*99d0*/  @!P1 SYNCS.PHASECHK.TRANS64 P1, [R19+URZ+0x48], R10 ;  /* 0x0000480a130095a7 */ /* 0x000ea4000802007f */
[----:B--2---:R-:W-:Y:S05]  /*99e0*/  @!P1 BRA `(.L_x_179) ;  /* 0xfffffffc00f09947 */ /* 0x004fea000383ffff */
[----:B------:R-:W-:Y:S05]  /*99f0*/  BRA `(.L_x_206) ;  /* 0xffffffec007c7947 */ /* 0x000fea000383ffff */
.L_x_188:
[----:B------:R-:W-:Y:S01]  /*9a00*/  BSSY B0, `(.L_x_207) ;  /* 0x0000006000007945 */ /* 0x000fe20003800000 */
[----:B------:R-:W-:-:S07]  /*9a10*/  IMAD.MOV.U32 R10, RZ, RZ, -0x1 ;  /* 0xffffffffff0a7424 */ /* 0x000fce00078e00ff */
[----:B------:R-:W-:Y:S05]  /*9a20*/  WARPSYNC.COLLECTIVE R10, `(.L_x_208) ;  /* 0x000000000a0c7348 */ /* 0x000fea0003c00000 */
[----:B------:R-:W-:Y:S02]  /*9a30*/  ELECT P1, UR62, PT ;  /* 0x00000000003e782f */ /* 0x000fe40003820000 */
[----:B------:R-:W-:Y:S01]  /*9a40*/  MOV R10, UR62 ;  /* 0x0000003e000a7c02 */ /* 0x000fe20008000f00 */
[----:B------:R-:W-:Y:S10]  /*9a50*/  ENDCOLLECTIVE ;  /* 0x000000000000791b */ /* 0x000ff40003800000 */
.L_x_208:
[----:B------:R-:W-:Y:S05]  /*9a60*/  BSYNC B0 ;  /* 0x0000000000007941 */ /* 0x000fea0003800000 */
.L_x_207:
[----:B------:R-:W-:Y:S01]  /*9a70*/  PLOP3.LUT P0, PT, P1, PT, PT, 0x80, 0x0 ;  /* 0x000000000000781c */ /* 0x000fe20000f0f070 */
[----:B------:R-:W-:-:S12]  /*9a80*/  BRA `(.L_x_209) ;  /* 0xfffffff400e07947 */ /* 0x000fd8000383ffff */
.L_x_192:
[----:B0-----:R0:W1:Y:S02]  /*9a90*/  SYNCS.PHASECHK.TRANS64.TRYWAIT P0, [R5+URZ], R2 ;  /* 0x00000002050075a7 */ /* 0x001064000800017f */
[----:B-1----:R-:W-:Y:S05]  /*9aa0*/  @!P0 NANOSLEEP.SYNCS 0x989680 ;  /* 0x009896800000895d */ /* 0x002fea0003900000 */
[----:B------:R-:W1:Y:S02]  /*9ab0*/  @!P0 SYNCS.PHASECHK.TRANS64 P0, [R5+URZ], R2 ;  /* 0x00000002050085a7 */ /* 0x000e64000800007f */
[----:B-1----:R-:W-:Y:S05]  /*9ac0*/  @!P0 BRA `(.L_x_192) ;  /* 0xfffffffc00f08947 */ /* 0x002fea000383ffff */
[----:B------:R-:W-:Y:S05]  /*9ad0*/  BRA `(.L_x_210) ;  /* 0xfffffff800207947 */ /* 0x000fea000383ffff */
.L_x_193:
[----:B0-----:R0:W1:Y:S02]  /*9ae0*/  SYNCS.PHASECHK.TRANS64.TRYWAIT P0, [R7+URZ], R4 ;  /* 0x00000004070075a7 */ /* 0x001064000800017f */
[----:B-1----:R-:W-:Y:S05]  /*9af0*/  @!P0 NANOSLEEP.SYNCS 0x989680 ;  /* 0x009896800000895d */ /* 0x002fea0003900000 */
[----:B------:R-:W1:Y:S02]  /*9b00*/  @!P0 SYNCS.PHASECHK.TRANS64 P0, [R7+URZ], R4 ;  /* 0x00000004070085a7 */ /* 0x000e64000800007f */
[----:B-1----:R-:W-:Y:S05]  /*9b10*/  @!P0 BRA `(.L_x_193) ;  /* 0xfffffffc00f08947 */ /* 0x002fea000383ffff */
[----:B------:R-:W-:Y:S05]  /*9b20*/  BRA `(.L_x_211) ;  /* 0xfffffff800307947 */ /* 0x000fea000383ffff */
.L_x_194:
[----:B0-----:R0:W1:Y:S02]  /*9b30*/  SYNCS.PHASECHK.TRANS64.TRYWAIT P0, [R6+URZ], R5 ;  /* 0x00000005060075a7 */ /* 0x001064000800017f */
[----:B-1----:R-:W-:Y:S05]  /*9b40*/  @!P0 NANOSLEEP.SYNCS 0x989680 ;  /* 0x009896800000895d */ /* 0x002fea0003900000 */
[----:B------:R-:W1:Y:S02]  /*9b50*/  @!P0 SYNCS.PHASECHK.TRANS64 P0, [R6+URZ], R5 ;  /* 0x00000005060085a7 */ /* 0x000e64000800007f */
[----:B-1----:R-:W-:Y:S05]  /*9b60*/  @!P0 BRA `(.L_x_194) ;  /* 0xfffffffc00f08947 */ /* 0x002fea000383ffff */
[----:B------:R-:W-:Y:S05]  /*9b70*/  BRA `(.L_x_212) ;  /* 0xfffffff800407947 */ /* 0x000fea000383ffff */
.L_x_195:
[----:B0-----:R0:W1:Y:S02]  /*9b80*/  SYNCS.PHASECHK.TRANS64.TRYWAIT P0, [R9+URZ], R4 ;  /* 0x00000004090075a7 */ /* 0x001064000800017f */
[----:B-1----:R-:W-:Y:S05]  /*9b90*/  @!P0 NANOSLEEP.SYNCS 0x989680 ;  /* 0x009896800000895d */ /* 0x002fea0003900000 */
[----:B------:R-:W1:Y:S02]  /*9ba0*/  @!P0 SYNCS.PHASECHK.TRANS64 P0, [R9+URZ], R4 ;  /* 0x00000004090085a7 */ /* 0x000e64000800007f */
[----:B-1----:R-:W-:Y:S05]  /*9bb0*/  @!P0 BRA `(.L_x_195) ;  /* 0xfffffffc00f08947 */ /* 0x002fea000383ffff */
[----:B------:R-:W-:Y:S05]  /*9bc0*/  BRA `(.L_x_213) ;  /* 0xfffffff800507947 */ /* 0x000fea000383ffff */
.L_x_196:
[----:B0-----:R0:W1:Y:S02]  /*9bd0*/  SYNCS.PHASECHK.TRANS64.TRYWAIT P0, [R6+URZ], R5 ;  /* 0x00000005060075a7 */ /* 0x001064000800017f */
[----:B-1----:R-:W-:Y:S05]  /*9be0*/  @!P0 NANOSLEEP.SYNCS 0x989680 ;  /* 0x009896800000895d */ /* 0x002fea0003900000 */
[----:B------:R-:W1:Y:S02]  /*9bf0*/  @!P0 SYNCS.PHASECHK.TRANS64 P0, [R6+URZ], R5 ;  /* 0x00000005060085a7 */ /* 0x000e64000800007f */
[----:B-1----:R-:W-:Y:S05]  /*9c00*/  @!P0 BRA `(.L_x_196) ;  /* 0xfffffffc00f08947 */ /* 0x002fea000383ffff */
[----:B------:R-:W-:Y:S05]  /*9c10*/  BRA `(.L_x_214) ;  /* 0xfffffff800607947 */ /* 0x000fea000383ffff */
.L_x_197:
[----:B0-----:R0:W1:Y:S02]  /*9c20*/  SYNCS.PHASECHK.TRANS64.TRYWAIT P0, [R9+URZ], R4 ;  /* 0x00000004090075a7 */ /* 0x001064000800017f */
[----:B-1----:R-:W-:Y:S05]  /*9c30*/  @!P0 NANOSLEEP.SYNCS 0x989680 ;  /* 0x009896800000895d */ /* 0x002fea0003900000 */
[----:B------:R-:W1:Y:S02]  /*9c40*/  @!P0 SYNCS.PHASECHK.TRANS64 P0, [R9+URZ], R4 ;  /* 0x00000004090085a7 */ /* 0x000e64000800007f */
[----:B-1----:R-:W-:Y:S05]  /*9c50*/  @!P0 BRA `(.L_x_197) ;  /* 0xfffffffc00f08947 */ /* 0x002fea000383ffff */
[----:B------:R-:W-:Y:S05]  /*9c60*/  BRA `(.L_x_215) ;  /* 0xfffffff800707947 */ /* 0x000fea000383ffff */
.L_x_198:
[----:B0-----:R0:W1:Y:S02]  /*9c70*/  SYNCS.PHASECHK.TRANS64.TRYWAIT P0, [R8+URZ], R5 ;  /* 0x00000005080075a7 */ /* 0x001064000800017f */
[----:B-1----:R-:W-:Y:S05]  /*9c80*/  @!P0 NANOSLEEP.SYNCS 0x989680 ;  /* 0x009896800000895d */ /* 0x002fea0003900000 */
[----:B------:R-:W1:Y:S02]  /*9c90*/  @!P0 SYNCS.PHASECHK.TRANS64 P0, [R8+URZ], R5 ;  /* 0x00000005080085a7 */ /* 0x000e64000800007f */
[----:B-1----:R-:W-:Y:S05]  /*9ca0*/  @!P0 BRA `(.L_x_198) ;  /* 0xfffffffc00f08947 */ /* 0x002fea000383ffff */
[----:B------:R-:W-:Y:S05]  /*9cb0*/  BRA `(.L_x_216) ;  /* 0xfffffff800807947 */ /* 0x000fea000383ffff */
.L_x_199:
[----:B-1----:R1:W2:Y:S02]  /*9cc0*/  SYNCS.PHASECHK.TRANS64.TRYWAIT P0, [R11+URZ], R6 ;  /* 0x000000060b0075a7 */ /* 0x0022a4000800017f */
[----:B--2---:R-:W-:Y:S05]  /*9cd0*/  @!P0 NANOSLEEP.SYNCS 0x989680 ;  /* 0x009896800000895d */ /* 0x004fea0003900000 */
[----:B------:R-:W2:Y:S02]  /*9ce0*/  @!P0 SYNCS.PHASECHK.TRANS64 P0, [R11+URZ], R6 ;  /* 0x000000060b0085a7 */ /* 0x000ea4000800007f */
[----:B--2---:R-:W-:Y:S05]  /*9cf0*/  @!P0 BRA `(.L_x_199) ;  /* 0xfffffffc00f08947 */ /* 0x004fea000383ffff */
[----:B------:R-:W-:Y:S05]  /*9d00*/  BRA `(.L_x_217) ;  /* 0xfffffff800887947 */ /* 0x000fea000383ffff */
.L_x_218:
[----:B------:R-:W-:-:S00]  /*9d10*/  BRA `(.L_x_218) ;  /* 0xfffffffc00fc7947 */ /* 0x000fc0000383ffff */
[----:B------:R-:W-:-:S00]  /*9d20*/  NOP ;  /* 0x0000000000007918 */ /* 0x000fc00000000000 */
        /* <DEDUP_REMOVED lines=13> */
.L_x_219:


//--------------------- .nv.shared._ZN7cutlass13device_kernelINS_4gemm6kernel13GemmUniversalIN4cute5tupleIJiiiiEEENS1_10collective13CollectiveMmaINS1_37MainloopSm90TmaGmmaWarpSpecializedFP8ILi9ENS5_IJNS4_1CILi4EEENSA_ILi2EEENSA_ILi1EEEEEENS1_32KernelTmaWarpSpecializedPingpongEEENS5_IJNSA_ILi64EEENSA_ILi128EEESI_EEENS_12float_e4m3_tENS5_IJlSD_lEEESK_SL_NS4_8TiledMMAINS4_8MMA_AtomIJNS4_4SM904GMMA31MMA_64x128x32_F32E4M3E4M3_SS_TNILNSP_7ScaleInE1ELSR_1EEEEEENS4_6LayoutINS5_IJSD_SD_SD_EEENS5_IJNSA_ILi0EEESW_SW_EEEEENS5_IJNS4_10UnderscoreESZ_SZ_EEEEENS4_23SM90_TMA_LOAD_MULTICASTENS4_14ComposedLayoutINS4_7SwizzleILi3ELi4ELi3EEENS4_18smem_ptr_flag_bitsILi8EEENSU_INS5_IJNSA_ILi8EEESI_EEENS5_IJSI_SD_EEEEEEEvNS4_8identityES12_S1C_vS1D_EENS_8epilogue10collective6detail29Sm90TmaWarpSpecializedAdapterINS1G_15DefaultEpilogueISK_SL_SL_NS1F_6thread17LinearCombinationISK_Li1EffLNS1K_9ScaleType4KindE0ELNS_15FloatRoundStyleE2ESK_EENS1_15EpilogueDefaultEEEEEvvEEEEvNT_6ParamsE --------------------------
	.section	.nv.shared._ZN7cutlass13device_kernelINS_4gemm6kernel13GemmUniversalIN4cute5tupleIJiiiiEEENS1_10collective13CollectiveMmaINS1_37MainloopSm90TmaGmmaWarpSpecializedFP8ILi9ENS5_IJNS4_1CILi4EEENSA_ILi2EEENSA_ILi1EEEEEENS1_32KernelTmaWarpSpecializedPingpongEEENS5_IJNSA_ILi64EEENSA_ILi128EEESI_EEENS_12float_e4m3_tENS5_IJlSD_lEEESK_SL_NS4_8TiledMMAINS4_8MMA_AtomIJNS4_4SM904GMMA31MMA_64x128x32_F32E4M3E4M3_SS_TNILNSP_7ScaleInE1ELSR_1EEEEEENS4_6LayoutINS5_IJSD_SD_SD_EEENS5_IJNSA_ILi0EEESW_SW_EEEEENS5_IJNS4_10UnderscoreESZ_SZ_EEEEENS4_23SM90_TMA_LOAD_MULTICASTENS4_14ComposedLayoutINS4_7SwizzleILi3ELi4ELi3EEENS4_18smem_ptr_flag_bitsILi8EEENSU_INS5_IJNSA_ILi8EEESI_EEENS5_IJSI_SD_EEEEEEEvNS4_8identityES12_S1C_vS1D_EENS_8epilogue10collective6detail29Sm90TmaWarpSpecializedAdapterINS1G_15DefaultEpilogueISK_SL_SL_NS1F_6thread17LinearCombinationISK_Li1EffLNS1K_9ScaleType4KindE0ELNS_15FloatRoundStyleE2ESK_EENS1_15EpilogueDefaultEEEEEvvEEEEvNT_6ParamsE,"aw",@nobits
	.sectionflags	@""
	.align	16
	.zero		1024


//--------------------- .nv.shared.reserved.0     --------------------------
	.section	.nv.shared.reserved.0,"aw",@nobits
	.weak		__nv_reservedSMEM_offset_0_alias
	.size		__nv_reservedSMEM_offset_0_alias, 0, 0
	.other		__nv_reservedSMEM_offset_0_alias,@"STO_CUDA_RESERVED_SHARED STV_DEFAULT"
__nv_reservedSMEM_offset_0_alias:
	.zero		0


//--------------------- .nv.global                --------------------------
	.section	.nv.global,"aw",@nobits
.nv.global:
	.type		_ZN40_INTERNAL_b33ec6a3_4_k_cu_59acf760_276894cute1_E,@object
	.size		_ZN40_INTERNAL_b33ec6a3_4_k_cu_59acf760_276894cute1_E,(_ZN40_INTERNAL_b33ec6a3_4_k_cu_59acf760_276894cuda3std3__45__cpo6cbeginE - _ZN40_INTERNAL_b33ec6a3_4_k_cu_59acf760_276894cute1_E)
_ZN40_INTERNAL_b33ec6a3_4_k_cu_59acf760_276894cute1_E:
	.zero		1
	.type		_ZN40_INTERNAL_b33ec6a3_4_k_cu_59acf760_276894cuda3std3__45__cpo6cbeginE,@object
	.size		_ZN40_INTERNAL_b33ec6a3_4_k_cu_59acf760_276894cuda3std3__45__cpo6cbeginE,(_ZN40_INTERNAL_b33ec6a3_4_k_cu_59acf760_276894cuda3std3__48in_placeE - _ZN40_INTERNAL_b33ec6a3_4_k_cu_59acf760_276894cuda3std3__45__cpo6cbeginE)
_ZN40_INTERNAL_b33ec6a3_4_k_cu_59acf760_276894cuda3std3__45__cpo6cbeginE:
	.zero		1
	.type		_ZN40_INTERNAL_b33ec6a3_4_k_cu_59acf760_276894cuda3std3__48in_placeE,@object
	.size		_ZN40_INTERNAL_b33ec6a3_4_k_cu_59acf760_276894cuda3std3__48in_placeE,(_ZN40_INTERNAL_b33ec6a3_4_k_cu_59acf760_276894cuda3std6ranges3__45__cpo9iter_moveE - _ZN40_INTERNAL_b33ec6a3_4_k_cu_59acf760_276894cuda3std3__48in_placeE)
_ZN40_INTERNAL_b33ec6a3_4_k_cu_59acf760_276894cuda3std3__48in_placeE:
	.zero		1
	.type		_ZN40_INTERNAL_b33ec6a3_4_k_cu_59acf760_276894cuda3std6ranges3__45__cpo9iter_moveE,@object
	.size		_ZN40_INTERNAL_b33ec6a3_4_k_cu_59acf760_276894cuda3std6ranges3__45__cpo9iter_moveE,(_ZN40_INTERNAL_b33ec6a3_4_k_cu_59acf760_276894cuda3std3__45__cpo5beginE - _ZN40_INTERNAL_b33ec6a3_4_k_cu_59acf760_276894cuda3std6ranges3__45__cpo9iter_moveE)
_ZN40_INTERNAL_b33ec6a3_4_k_cu_59acf760_276894cuda3std6ranges3__45__cpo9iter_moveE:
	.zero		1
	.type		_ZN40_INTERNAL_b33ec6a3_4_k_cu_59acf760_276894cuda3std3__45__cpo5beginE,@object
	.size		_ZN40_INTERNAL_b33ec6a3_4_k_cu_59acf760_276894cuda3std3__45__cpo5beginE,(_ZN40_INTERNAL_b33ec6a3_4_k_cu_59acf760_276894cuda3std3__442_GLOBAL__N__b33ec6a3_4_k_cu_59acf760_276896ignoreE - _ZN40_INTERNAL_b33ec6a3_4_k_cu_59acf760_276894cuda3std3__45__cpo5beginE)
_ZN40_INTERNAL_b33ec6a3_4_k_cu_59acf760_276894cuda3std3__45__cpo5beginE:
	.zero		1
	.type		_ZN40_INTERNAL_b33ec6a3_4_k_cu_59acf760_276894cuda3std3__442_GLOBAL__N__b33ec6a3_4_k_cu_59acf760_276896ignoreE,@object
	.size		_ZN40_INTERNAL_b33ec6a3_4_k_cu_59acf760_276894cuda3std3__442_GLOBAL__N__b33ec6a3_4_k_cu_59acf760_276896ignoreE,(_ZN40_INTERNAL_b33ec6a3_4_k_cu_59acf760_276894cute7productE - _ZN40_INTERNAL_b33ec6a3_4_k_cu_59acf760_276894cuda3std3__442_GLOBAL__N__b33ec6a3_4_k_cu_59acf760_276896ignoreE)
_ZN40_INTERNAL_b33ec6a3_4_k_cu_59acf760_276894cuda3std3__442_GLOBAL__N__b33ec6a3_4_k_cu_59acf760_276896ignoreE:
	.zero		1
	.type		_ZN40_INTERNAL_b33ec6a3_4_k_cu_59acf760_276894cute7productE,@object
	.size		_ZN40_INTERNAL_b33ec6a3_4_k_cu_59acf760_276894cute7productE,(_ZN40_INTERNAL_b33ec6a3_4_k_cu_59acf760_276894cuda3std3__45__cpo3endE - _ZN40_INTERNAL_b33ec6a3_4_k_cu_59acf760_276894cute7productE)
_ZN40_INTERNAL_b33ec6a3_4_k_cu_59acf760_276894cute7productE:
	.zero		1
	.type		_ZN40_INTERNAL_b33ec6a3_4_k_cu_59acf760_276894cuda3std3__45__cpo3endE,@object
	.size		_ZN40_INTERNAL_b33ec6a3_4_k_cu_59acf760_276894cuda3std3__45__cpo3endE,(_ZN40_INTERNAL_b33ec6a3_4_k_cu_59acf760_276894cuda3std3__419piecewise_constructE - _ZN40_INTERNAL_b33ec6a3_4_k_cu_59acf760_276894cuda3std3__45__cpo3endE)
_ZN40_INTERNAL_b33ec6a3_4_k_cu_59acf760_276894cuda3std3__45__cpo3endE:
	.zero		1
	.type		_ZN40_INTERNAL_b33ec6a3_4_k_cu_59acf760_276894cuda3std3__419piecewise_constructE,@object
	.size		_ZN40_INTERNAL_b33ec6a3_4_k_cu_59acf760_276894cuda3std3__419piecewise_constructE,(_ZN40_INTERNAL_b33ec6a3_4_k_cu_59acf760_276894cuda3std3__45__cpo4cendE - _ZN40_INTERNAL_b33ec6a3_4_k_cu_59acf760_276894cuda3std3__419piecewise_constructE)
_ZN40_INTERNAL_b33ec6a3_4_k_cu_59acf760_276894cuda3std3__419piecewise_constructE:
	.zero		1
	.type		_ZN40_INTERNAL_b33ec6a3_4_k_cu_59acf760_276894cuda3std3__45__cpo4cendE,@object
	.size		_ZN40_INTERNAL_b33ec6a3_4_k_cu_59acf760_276894cuda3std3__45__cpo4cendE,(_ZN40_INTERNAL_b33ec6a3_4_k_cu_59acf760_276894cuda3std6ranges3__45__cpo4swapE - _ZN40_INTERNAL_b33ec6a3_4_k_cu_59acf760_276894cuda3std3__45__cpo4cendE)
_ZN40_INTERNAL_b33ec6a3_4_k_cu_59acf760_276894cuda3std3__45__cpo4cendE:
	.zero		1
	.type		_ZN40_INTERNAL_b33ec6a3_4_k_cu_59acf760_276894cuda3std6ranges3__45__cpo4swapE,@object
	.size		_ZN40_INTERNAL_b33ec6a3_4_k_cu_59acf760_276894cuda3std6ranges3__45__cpo4swapE,(.L_7 - _ZN40_INTERNAL_b33ec6a3_4_k_cu_59acf760_276894cuda3std6ranges3__45__cpo4swapE)
_ZN40_INTERNAL_b33ec6a3_4_k_cu_59acf760_276894cuda3std6ranges3__45__cpo4swapE:
	.zero		1
.L_7:


//--------------------- .nv.constant0._ZN7cutlass13device_kernelINS_4gemm6kernel13GemmUniversalIN4cute5tupleIJiiiiEEENS1_10collective13CollectiveMmaINS1_37MainloopSm90TmaGmmaWarpSpecializedFP8ILi9ENS5_IJNS4_1CILi4EEENSA_ILi2EEENSA_ILi1EEEEEENS1_32KernelTmaWarpSpecializedPingpongEEENS5_IJNSA_ILi64EEENSA_ILi128EEESI_EEENS_12float_e4m3_tENS5_IJlSD_lEEESK_SL_NS4_8TiledMMAINS4_8MMA_AtomIJNS4_4SM904GMMA31MMA_64x128x32_F32E4M3E4M3_SS_TNILNSP_7ScaleInE1ELSR_1EEEEEENS4_6LayoutINS5_IJSD_SD_SD_EEENS5_IJNSA_ILi0EEESW_SW_EEEEENS5_IJNS4_10UnderscoreESZ_SZ_EEEEENS4_23SM90_TMA_LOAD_MULTICASTENS4_14ComposedLayoutINS4_7SwizzleILi3ELi4ELi3EEENS4_18smem_ptr_flag_bitsILi8EEENSU_INS5_IJNSA_ILi8EEESI_EEENS5_IJSI_SD_EEEEEEEvNS4_8identityES12_S1C_vS1D_EENS_8epilogue10collective6detail29Sm90TmaWarpSpecializedAdapterINS1G_15DefaultEpilogueISK_SL_SL_NS1F_6thread17LinearCombinationISK_Li1EffLNS1K_9ScaleType4KindE0ELNS_15FloatRoundStyleE2ESK_EENS1_15EpilogueDefaultEEEEEvvEEEEvNT_6ParamsE --------------------------
	.section	.nv.constant0._ZN7cutlass13device_kernelINS_4gemm6kernel13GemmUniversalIN4cute5tupleIJiiiiEEENS1_10collective13CollectiveMmaINS1_37MainloopSm90TmaGmmaWarpSpecializedFP8ILi9ENS5_IJNS4_1CILi4EEENSA_ILi2EEENSA_ILi1EEEEEENS1_32KernelTmaWarpSpecializedPingpongEEENS5_IJNSA_ILi64EEENSA_ILi128EEESI_EEENS_12float_e4m3_tENS5_IJlSD_lEEESK_SL_NS4_8TiledMMAINS4_8MMA_AtomIJNS4_4SM904GMMA31MMA_64x128x32_F32E4M3E4M3_SS_TNILNSP_7ScaleInE1ELSR_1EEEEEENS4_6LayoutINS5_IJSD_SD_SD_EEENS5_IJNSA_ILi0EEESW_SW_EEEEENS5_IJNS4_10UnderscoreESZ_SZ_EEEEENS4_23SM90_TMA_LOAD_MULTICASTENS4_14ComposedLayoutINS4_7SwizzleILi3ELi4ELi3EEENS4_18smem_ptr_flag_bitsILi8EEENSU_INS5_IJNSA_ILi8EEESI_EEENS5_IJSI_SD_EEEEEEEvNS4_8identityES12_S1C_vS1D_EENS_8epilogue10collective6detail29Sm90TmaWarpSpecializedAdapterINS1G_15DefaultEpilogueISK_SL_SL_NS1F_6thread17LinearCombinationISK_Li1EffLNS1K_9ScaleType4KindE0ELNS_15FloatRoundStyleE2ESK_EENS1_15EpilogueDefaultEEEEEvvEEEEvNT_6ParamsE,"a",@progbits
	.sectionflags	@""
	.align	4
.nv.constant0._ZN7cutlass13device_kernelINS_4gemm6kernel13GemmUniversalIN4cute5tupleIJiiiiEEENS1_10collective13CollectiveMmaINS1_37MainloopSm90TmaGmmaWarpSpecializedFP8ILi9ENS5_IJNS4_1CILi4EEENSA_ILi2EEENSA_ILi1EEEEEENS1_32KernelTmaWarpSpecializedPingpongEEENS5_IJNSA_ILi64EEENSA_ILi128EEESI_EEENS_12float_e4m3_tENS5_IJlSD_lEEESK_SL_NS4_8TiledMMAINS4_8MMA_AtomIJNS4_4SM904GMMA31MMA_64x128x32_F32E4M3E4M3_SS_TNILNSP_7ScaleInE1ELSR_1EEEEEENS4_6LayoutINS5_IJSD_SD_SD_EEENS5_IJNSA_ILi0EEESW_SW_EEEEENS5_IJNS4_10UnderscoreESZ_SZ_EEEEENS4_23SM90_TMA_LOAD_MULTICASTENS4_14ComposedLayoutINS4_7SwizzleILi3ELi4ELi3EEENS4_18smem_ptr_flag_bitsILi8EEENSU_INS5_IJNSA_ILi8EEESI_EEENS5_IJSI_SD_EEEEEEEvNS4_8identityES12_S1C_vS1D_EENS_8epilogue10collective6detail29Sm90TmaWarpSpecializedAdapterINS1G_15DefaultEpilogueISK_SL_SL_NS1F_6thread17LinearCombinationISK_Li1EffLNS1K_9ScaleType4KindE0ELNS_15FloatRoundStyleE2ESK_EENS1_15EpilogueDefaultEEEEEvvEEEEvNT_6ParamsE:
	.zero		1664


//--------------------- SYMBOLS --------------------------

	.type		.nv.reservedSmem.offset0,@object
	.size		.nv.reservedSmem.offset0,0x4
